//
// Generated by NVIDIA NVVM Compiler
//
// Compiler Build ID: CL-36424714
// Cuda compilation tools, release 13.0, V13.0.88
// Based on NVVM 20.0.0
//

.version 9.0
.target sm_100
.address_size 64

	// .globl	_Z12convStandardPjS_PdS0_S0_

.visible .entry _Z12convStandardPjS_PdS0_S0_(
	.param .u64 .ptr .align 1 _Z12convStandardPjS_PdS0_S0__param_0,
	.param .u64 .ptr .align 1 _Z12convStandardPjS_PdS0_S0__param_1,
	.param .u64 .ptr .align 1 _Z12convStandardPjS_PdS0_S0__param_2,
	.param .u64 .ptr .align 1 _Z12convStandardPjS_PdS0_S0__param_3,
	.param .u64 .ptr .align 1 _Z12convStandardPjS_PdS0_S0__param_4
)
{
	.reg .pred 	%p<13>;
	.reg .b32 	%r<127>;
	.reg .b64 	%rd<137>;
	.reg .b64 	%fd<119>;

	ld.param.u64 	%rd4, [_Z12convStandardPjS_PdS0_S0__param_0];
	ld.param.u64 	%rd5, [_Z12convStandardPjS_PdS0_S0__param_1];
	ld.param.u64 	%rd6, [_Z12convStandardPjS_PdS0_S0__param_2];
	ld.param.u64 	%rd7, [_Z12convStandardPjS_PdS0_S0__param_3];
	ld.param.u64 	%rd3, [_Z12convStandardPjS_PdS0_S0__param_4];
	cvta.to.global.u64 	%rd1, %rd7;
	cvta.to.global.u64 	%rd2, %rd6;
	cvta.to.global.u64 	%rd8, %rd5;
	cvta.to.global.u64 	%rd9, %rd4;
	ld.global.u32 	%r1, [%rd9];
	ld.global.u32 	%r2, [%rd8];
	mov.u32 	%r38, %ctaid.x;
	mov.u32 	%r39, %ntid.x;
	mov.u32 	%r40, %tid.x;
	mad.lo.s32 	%r3, %r38, %r39, %r40;
	sub.s32 	%r41, %r1, %r2;
	add.s32 	%r4, %r41, 1;
	mad.lo.s32 	%r42, %r41, %r41, %r41;
	add.s32 	%r43, %r42, %r4;
	setp.ge.u32 	%p1, %r3, %r43;
	@%p1 bra 	$L__BB0_19;
	shr.u32 	%r5, %r2, 1;
	shr.u32 	%r44, %r2, 31;
	add.s32 	%r45, %r2, %r44;
	shr.s32 	%r7, %r45, 1;
	neg.s32 	%r6, %r7;
	setp.lt.s32 	%p2, %r7, %r6;
	mov.f64 	%fd117, 0d0000000000000000;
	@%p2 bra 	$L__BB0_18;
	div.u32 	%r46, %r3, %r4;
	add.s32 	%r8, %r46, %r5;
	mul.lo.s32 	%r47, %r46, %r4;
	sub.s32 	%r48, %r3, %r47;
	add.s32 	%r9, %r48, %r5;
	sub.s32 	%r49, %r7, %r6;
	add.s32 	%r50, %r49, 1;
	and.b32  	%r10, %r50, 15;
	and.b32  	%r11, %r50, 7;
	and.b32  	%r12, %r50, 3;
	mov.f64 	%fd117, 0d0000000000000000;
	mov.u32 	%r119, %r6;
$L__BB0_3:
	mov.u32 	%r13, %r119;
	sub.s32 	%r51, %r7, %r6;
	setp.lt.u32 	%p3, %r51, 15;
	add.s32 	%r52, %r8, %r13;
	mad.lo.s32 	%r14, %r52, %r1, %r9;
	shr.u32 	%r15, %r2, 1;
	add.s32 	%r53, %r13, %r15;
	mul.lo.s32 	%r16, %r53, %r2;
	add.s32 	%r17, %r16, %r15;
	mov.u32 	%r125, %r6;
	@%p3 bra 	$L__BB0_7;
	add.s32 	%r55, %r51, 1;
	and.b32  	%r56, %r55, -16;
	neg.s32 	%r120, %r56;
	add.s32 	%r122, %r6, 7;
	add.s32 	%r57, %r6, %r15;
	add.s32 	%r121, %r57, %r16;
	mov.u32 	%r123, %r6;
$L__BB0_5:
	.pragma "nounroll";
	add.s32 	%r58, %r14, %r123;
	mul.wide.u32 	%rd10, %r58, 8;
	add.s64 	%rd11, %rd2, %rd10;
	ld.global.f64 	%fd20, [%rd11];
	mul.wide.u32 	%rd12, %r121, 8;
	add.s64 	%rd13, %rd1, %rd12;
	ld.global.f64 	%fd21, [%rd13];
	fma.rn.f64 	%fd22, %fd20, %fd21, %fd117;
	add.s32 	%r59, %r58, 1;
	mul.wide.u32 	%rd14, %r59, 8;
	add.s64 	%rd15, %rd2, %rd14;
	ld.global.f64 	%fd23, [%rd15];
	add.s32 	%r60, %r121, 1;
	mul.wide.u32 	%rd16, %r60, 8;
	add.s64 	%rd17, %rd1, %rd16;
	ld.global.f64 	%fd24, [%rd17];
	fma.rn.f64 	%fd25, %fd23, %fd24, %fd22;
	add.s32 	%r61, %r58, 2;
	mul.wide.u32 	%rd18, %r61, 8;
	add.s64 	%rd19, %rd2, %rd18;
	ld.global.f64 	%fd26, [%rd19];
	add.s32 	%r62, %r121, 2;
	mul.wide.u32 	%rd20, %r62, 8;
	add.s64 	%rd21, %rd1, %rd20;
	ld.global.f64 	%fd27, [%rd21];
	fma.rn.f64 	%fd28, %fd26, %fd27, %fd25;
	add.s32 	%r63, %r58, 3;
	mul.wide.u32 	%rd22, %r63, 8;
	add.s64 	%rd23, %rd2, %rd22;
	ld.global.f64 	%fd29, [%rd23];
	add.s32 	%r64, %r121, 3;
	mul.wide.u32 	%rd24, %r64, 8;
	add.s64 	%rd25, %rd1, %rd24;
	ld.global.f64 	%fd30, [%rd25];
	fma.rn.f64 	%fd31, %fd29, %fd30, %fd28;
	add.s32 	%r65, %r58, 4;
	mul.wide.u32 	%rd26, %r65, 8;
	add.s64 	%rd27, %rd2, %rd26;
	ld.global.f64 	%fd32, [%rd27];
	add.s32 	%r66, %r121, 4;
	mul.wide.u32 	%rd28, %r66, 8;
	add.s64 	%rd29, %rd1, %rd28;
	ld.global.f64 	%fd33, [%rd29];
	fma.rn.f64 	%fd34, %fd32, %fd33, %fd31;
	add.s32 	%r67, %r58, 5;
	mul.wide.u32 	%rd30, %r67, 8;
	add.s64 	%rd31, %rd2, %rd30;
	ld.global.f64 	%fd35, [%rd31];
	add.s32 	%r68, %r121, 5;
	mul.wide.u32 	%rd32, %r68, 8;
	add.s64 	%rd33, %rd1, %rd32;
	ld.global.f64 	%fd36, [%rd33];
	fma.rn.f64 	%fd37, %fd35, %fd36, %fd34;
	add.s32 	%r69, %r58, 6;
	mul.wide.u32 	%rd34, %r69, 8;
	add.s64 	%rd35, %rd2, %rd34;
	ld.global.f64 	%fd38, [%rd35];
	add.s32 	%r70, %r121, 6;
	mul.wide.u32 	%rd36, %r70, 8;
	add.s64 	%rd37, %rd1, %rd36;
	ld.global.f64 	%fd39, [%rd37];
	fma.rn.f64 	%fd40, %fd38, %fd39, %fd37;
	add.s32 	%r71, %r58, 7;
	mul.wide.u32 	%rd38, %r71, 8;
	add.s64 	%rd39, %rd2, %rd38;
	ld.global.f64 	%fd41, [%rd39];
	add.s32 	%r72, %r121, 7;
	mul.wide.u32 	%rd40, %r72, 8;
	add.s64 	%rd41, %rd1, %rd40;
	ld.global.f64 	%fd42, [%rd41];
	fma.rn.f64 	%fd43, %fd41, %fd42, %fd40;
	add.s32 	%r73, %r58, 8;
	mul.wide.u32 	%rd42, %r73, 8;
	add.s64 	%rd43, %rd2, %rd42;
	ld.global.f64 	%fd44, [%rd43];
	add.s32 	%r74, %r121, 8;
	mul.wide.u32 	%rd44, %r74, 8;
	add.s64 	%rd45, %rd1, %rd44;
	ld.global.f64 	%fd45, [%rd45];
	fma.rn.f64 	%fd46, %fd44, %fd45, %fd43;
	add.s32 	%r75, %r58, 9;
	mul.wide.u32 	%rd46, %r75, 8;
	add.s64 	%rd47, %rd2, %rd46;
	ld.global.f64 	%fd47, [%rd47];
	add.s32 	%r76, %r121, 9;
	mul.wide.u32 	%rd48, %r76, 8;
	add.s64 	%rd49, %rd1, %rd48;
	ld.global.f64 	%fd48, [%rd49];
	fma.rn.f64 	%fd49, %fd47, %fd48, %fd46;
	add.s32 	%r77, %r58, 10;
	mul.wide.u32 	%rd50, %r77, 8;
	add.s64 	%rd51, %rd2, %rd50;
	ld.global.f64 	%fd50, [%rd51];
	add.s32 	%r78, %r121, 10;
	mul.wide.u32 	%rd52, %r78, 8;
	add.s64 	%rd53, %rd1, %rd52;
	ld.global.f64 	%fd51, [%rd53];
	fma.rn.f64 	%fd52, %fd50, %fd51, %fd49;
	add.s32 	%r79, %r58, 11;
	mul.wide.u32 	%rd54, %r79, 8;
	add.s64 	%rd55, %rd2, %rd54;
	ld.global.f64 	%fd53, [%rd55];
	add.s32 	%r80, %r121, 11;
	mul.wide.u32 	%rd56, %r80, 8;
	add.s64 	%rd57, %rd1, %rd56;
	ld.global.f64 	%fd54, [%rd57];
	fma.rn.f64 	%fd55, %fd53, %fd54, %fd52;
	add.s32 	%r81, %r58, 12;
	mul.wide.u32 	%rd58, %r81, 8;
	add.s64 	%rd59, %rd2, %rd58;
	ld.global.f64 	%fd56, [%rd59];
	add.s32 	%r82, %r121, 12;
	mul.wide.u32 	%rd60, %r82, 8;
	add.s64 	%rd61, %rd1, %rd60;
	ld.global.f64 	%fd57, [%rd61];
	fma.rn.f64 	%fd58, %fd56, %fd57, %fd55;
	add.s32 	%r83, %r58, 13;
	mul.wide.u32 	%rd62, %r83, 8;
	add.s64 	%rd63, %rd2, %rd62;
	ld.global.f64 	%fd59, [%rd63];
	add.s32 	%r84, %r121, 13;
	mul.wide.u32 	%rd64, %r84, 8;
	add.s64 	%rd65, %rd1, %rd64;
	ld.global.f64 	%fd60, [%rd65];
	fma.rn.f64 	%fd61, %fd59, %fd60, %fd58;
	add.s32 	%r85, %r58, 14;
	mul.wide.u32 	%rd66, %r85, 8;
	add.s64 	%rd67, %rd2, %rd66;
	ld.global.f64 	%fd62, [%rd67];
	add.s32 	%r86, %r121, 14;
	mul.wide.u32 	%rd68, %r86, 8;
	add.s64 	%rd69, %rd1, %rd68;
	ld.global.f64 	%fd63, [%rd69];
	fma.rn.f64 	%fd64, %fd62, %fd63, %fd61;
	add.s32 	%r87, %r58, 15;
	mul.wide.u32 	%rd70, %r87, 8;
	add.s64 	%rd71, %rd2, %rd70;
	ld.global.f64 	%fd65, [%rd71];
	add.s32 	%r88, %r121, 15;
	mul.wide.u32 	%rd72, %r88, 8;
	add.s64 	%rd73, %rd1, %rd72;
	ld.global.f64 	%fd66, [%rd73];
	fma.rn.f64 	%fd117, %fd65, %fd66, %fd64;
	add.s32 	%r123, %r123, 16;
	add.s32 	%r122, %r122, 16;
	add.s32 	%r121, %r121, 16;
	add.s32 	%r120, %r120, 16;
	setp.ne.s32 	%p4, %r120, 0;
	@%p4 bra 	$L__BB0_5;
	add.s32 	%r125, %r122, -7;
$L__BB0_7:
	setp.eq.s32 	%p5, %r10, 0;
	@%p5 bra 	$L__BB0_17;
	add.s32 	%r89, %r10, -1;
	setp.lt.u32 	%p6, %r89, 7;
	@%p6 bra 	$L__BB0_10;
	add.s32 	%r90, %r14, %r125;
	mul.wide.u32 	%rd74, %r90, 8;
	add.s64 	%rd75, %rd2, %rd74;
	ld.global.f64 	%fd68, [%rd75];
	add.s32 	%r91, %r17, %r125;
	mul.wide.u32 	%rd76, %r91, 8;
	add.s64 	%rd77, %rd1, %rd76;
	ld.global.f64 	%fd69, [%rd77];
	fma.rn.f64 	%fd70, %fd68, %fd69, %fd117;
	add.s32 	%r92, %r90, 1;
	mul.wide.u32 	%rd78, %r92, 8;
	add.s64 	%rd79, %rd2, %rd78;
	ld.global.f64 	%fd71, [%rd79];
	add.s32 	%r93, %r91, 1;
	mul.wide.u32 	%rd80, %r93, 8;
	add.s64 	%rd81, %rd1, %rd80;
	ld.global.f64 	%fd72, [%rd81];
	fma.rn.f64 	%fd73, %fd71, %fd72, %fd70;
	add.s32 	%r94, %r90, 2;
	mul.wide.u32 	%rd82, %r94, 8;
	add.s64 	%rd83, %rd2, %rd82;
	ld.global.f64 	%fd74, [%rd83];
	add.s32 	%r95, %r91, 2;
	mul.wide.u32 	%rd84, %r95, 8;
	add.s64 	%rd85, %rd1, %rd84;
	ld.global.f64 	%fd75, [%rd85];
	fma.rn.f64 	%fd76, %fd74, %fd75, %fd73;
	add.s32 	%r96, %r90, 3;
	mul.wide.u32 	%rd86, %r96, 8;
	add.s64 	%rd87, %rd2, %rd86;
	ld.global.f64 	%fd77, [%rd87];
	add.s32 	%r97, %r91, 3;
	mul.wide.u32 	%rd88, %r97, 8;
	add.s64 	%rd89, %rd1, %rd88;
	ld.global.f64 	%fd78, [%rd89];
	fma.rn.f64 	%fd79, %fd77, %fd78, %fd76;
	add.s32 	%r98, %r90, 4;
	mul.wide.u32 	%rd90, %r98, 8;
	add.s64 	%rd91, %rd2, %rd90;
	ld.global.f64 	%fd80, [%rd91];
	add.s32 	%r99, %r91, 4;
	mul.wide.u32 	%rd92, %r99, 8;
	add.s64 	%rd93, %rd1, %rd92;
	ld.global.f64 	%fd81, [%rd93];
	fma.rn.f64 	%fd82, %fd80, %fd81, %fd79;
	add.s32 	%r100, %r90, 5;
	mul.wide.u32 	%rd94, %r100, 8;
	add.s64 	%rd95, %rd2, %rd94;
	ld.global.f64 	%fd83, [%rd95];
	add.s32 	%r101, %r91, 5;
	mul.wide.u32 	%rd96, %r101, 8;
	add.s64 	%rd97, %rd1, %rd96;
	ld.global.f64 	%fd84, [%rd97];
	fma.rn.f64 	%fd85, %fd83, %fd84, %fd82;
	add.s32 	%r102, %r90, 6;
	mul.wide.u32 	%rd98, %r102, 8;
	add.s64 	%rd99, %rd2, %rd98;
	ld.global.f64 	%fd86, [%rd99];
	add.s32 	%r103, %r91, 6;
	mul.wide.u32 	%rd100, %r103, 8;
	add.s64 	%rd101, %rd1, %rd100;
	ld.global.f64 	%fd87, [%rd101];
	fma.rn.f64 	%fd88, %fd86, %fd87, %fd85;
	add.s32 	%r104, %r90, 7;
	mul.wide.u32 	%rd102, %r104, 8;
	add.s64 	%rd103, %rd2, %rd102;
	ld.global.f64 	%fd89, [%rd103];
	add.s32 	%r105, %r91, 7;
	mul.wide.u32 	%rd104, %r105, 8;
	add.s64 	%rd105, %rd1, %rd104;
	ld.global.f64 	%fd90, [%rd105];
	fma.rn.f64 	%fd117, %fd89, %fd90, %fd88;
	add.s32 	%r125, %r125, 8;
$L__BB0_10:
	setp.eq.s32 	%p7, %r11, 0;
	@%p7 bra 	$L__BB0_17;
	add.s32 	%r106, %r11, -1;
	setp.lt.u32 	%p8, %r106, 3;
	@%p8 bra 	$L__BB0_13;
	add.s32 	%r107, %r14, %r125;
	mul.wide.u32 	%rd106, %r107, 8;
	add.s64 	%rd107, %rd2, %rd106;
	ld.global.f64 	%fd92, [%rd107];
	add.s32 	%r108, %r17, %r125;
	mul.wide.u32 	%rd108, %r108, 8;
	add.s64 	%rd109, %rd1, %rd108;
	ld.global.f64 	%fd93, [%rd109];
	fma.rn.f64 	%fd94, %fd92, %fd93, %fd117;
	add.s32 	%r109, %r107, 1;
	mul.wide.u32 	%rd110, %r109, 8;
	add.s64 	%rd111, %rd2, %rd110;
	ld.global.f64 	%fd95, [%rd111];
	add.s32 	%r110, %r108, 1;
	mul.wide.u32 	%rd112, %r110, 8;
	add.s64 	%rd113, %rd1, %rd112;
	ld.global.f64 	%fd96, [%rd113];
	fma.rn.f64 	%fd97, %fd95, %fd96, %fd94;
	add.s32 	%r111, %r107, 2;
	mul.wide.u32 	%rd114, %r111, 8;
	add.s64 	%rd115, %rd2, %rd114;
	ld.global.f64 	%fd98, [%rd115];
	add.s32 	%r112, %r108, 2;
	mul.wide.u32 	%rd116, %r112, 8;
	add.s64 	%rd117, %rd1, %rd116;
	ld.global.f64 	%fd99, [%rd117];
	fma.rn.f64 	%fd100, %fd98, %fd99, %fd97;
	add.s32 	%r113, %r107, 3;
	mul.wide.u32 	%rd118, %r113, 8;
	add.s64 	%rd119, %rd2, %rd118;
	ld.global.f64 	%fd101, [%rd119];
	add.s32 	%r114, %r108, 3;
	mul.wide.u32 	%rd120, %r114, 8;
	add.s64 	%rd121, %rd1, %rd120;
	ld.global.f64 	%fd102, [%rd121];
	fma.rn.f64 	%fd117, %fd101, %fd102, %fd100;
	add.s32 	%r125, %r125, 4;
$L__BB0_13:
	setp.eq.s32 	%p9, %r12, 0;
	@%p9 bra 	$L__BB0_17;
	setp.eq.s32 	%p10, %r12, 1;
	add.s32 	%r35, %r14, %r125;
	mul.wide.u32 	%rd122, %r35, 8;
	add.s64 	%rd123, %rd2, %rd122;
	ld.global.f64 	%fd103, [%rd123];
	add.s32 	%r36, %r17, %r125;
	mul.wide.u32 	%rd124, %r36, 8;
	add.s64 	%rd125, %rd1, %rd124;
	ld.global.f64 	%fd104, [%rd125];
	fma.rn.f64 	%fd117, %fd103, %fd104, %fd117;
	@%p10 bra 	$L__BB0_17;
	setp.eq.s32 	%p11, %r12, 2;
	add.s32 	%r115, %r35, 1;
	mul.wide.u32 	%rd126, %r115, 8;
	add.s64 	%rd127, %rd2, %rd126;
	ld.global.f64 	%fd105, [%rd127];
	add.s32 	%r116, %r36, 1;
	mul.wide.u32 	%rd128, %r116, 8;
	add.s64 	%rd129, %rd1, %rd128;
	ld.global.f64 	%fd106, [%rd129];
	fma.rn.f64 	%fd117, %fd105, %fd106, %fd117;
	@%p11 bra 	$L__BB0_17;
	add.s32 	%r117, %r35, 2;
	mul.wide.u32 	%rd130, %r117, 8;
	add.s64 	%rd131, %rd2, %rd130;
	ld.global.f64 	%fd107, [%rd131];
	add.s32 	%r118, %r36, 2;
	mul.wide.u32 	%rd132, %r118, 8;
	add.s64 	%rd133, %rd1, %rd132;
	ld.global.f64 	%fd108, [%rd133];
	fma.rn.f64 	%fd117, %fd107, %fd108, %fd117;
$L__BB0_17:
	add.s32 	%r119, %r13, 1;
	setp.ne.s32 	%p12, %r13, %r7;
	@%p12 bra 	$L__BB0_3;
$L__BB0_18:
	cvta.to.global.u64 	%rd134, %rd3;
	mul.wide.u32 	%rd135, %r3, 8;
	add.s64 	%rd136, %rd134, %rd135;
	st.global.f64 	[%rd136], %fd117;
$L__BB0_19:
	ret;

}
	// .globl	_Z8convBinWPjS_PdPhS0_
.visible .entry _Z8convBinWPjS_PdPhS0_(
	.param .u64 .ptr .align 1 _Z8convBinWPjS_PdPhS0__param_0,
	.param .u64 .ptr .align 1 _Z8convBinWPjS_PdPhS0__param_1,
	.param .u64 .ptr .align 1 _Z8convBinWPjS_PdPhS0__param_2,
	.param .u64 .ptr .align 1 _Z8convBinWPjS_PdPhS0__param_3,
	.param .u64 .ptr .align 1 _Z8convBinWPjS_PdPhS0__param_4
)
{
	.reg .pred 	%p<26>;
	.reg .b32 	%r<192>;
	.reg .b64 	%rd<103>;
	.reg .b64 	%fd<114>;

	ld.param.u64 	%rd4, [_Z8convBinWPjS_PdPhS0__param_0];
	ld.param.u64 	%rd5, [_Z8convBinWPjS_PdPhS0__param_1];
	ld.param.u64 	%rd6, [_Z8convBinWPjS_PdPhS0__param_2];
	ld.param.u64 	%rd7, [_Z8convBinWPjS_PdPhS0__param_3];
	ld.param.u64 	%rd3, [_Z8convBinWPjS_PdPhS0__param_4];
	cvta.to.global.u64 	%rd1, %rd6;
	cvta.to.global.u64 	%rd2, %rd7;
	cvta.to.global.u64 	%rd8, %rd5;
	cvta.to.global.u64 	%rd9, %rd4;
	ld.global.u32 	%r1, [%rd9];
	ld.global.u32 	%r2, [%rd8];
	mov.u32 	%r47, %ctaid.x;
	mov.u32 	%r48, %ntid.x;
	mov.u32 	%r49, %tid.x;
	mad.lo.s32 	%r3, %r47, %r48, %r49;
	sub.s32 	%r50, %r1, %r2;
	add.s32 	%r4, %r50, 1;
	mad.lo.s32 	%r51, %r50, %r50, %r50;
	add.s32 	%r52, %r51, %r4;
	setp.ge.u32 	%p1, %r3, %r52;
	@%p1 bra 	$L__BB1_61;
	shr.u32 	%r5, %r2, 1;
	shr.u32 	%r53, %r2, 31;
	add.s32 	%r54, %r2, %r53;
	shr.s32 	%r7, %r54, 1;
	neg.s32 	%r6, %r7;
	setp.lt.s32 	%p2, %r7, %r6;
	mov.f64 	%fd112, 0d0000000000000000;
	@%p2 bra 	$L__BB1_60;
	sub.s32 	%r55, %r7, %r6;
	add.s32 	%r56, %r55, 1;
	and.b32  	%r8, %r56, 7;
	and.b32  	%r9, %r56, 3;
	and.b32  	%r10, %r56, 1;
	and.b32  	%r57, %r56, -8;
	neg.s32 	%r11, %r57;
	div.u32 	%r58, %r3, %r4;
	mul.lo.s32 	%r59, %r58, %r4;
	sub.s32 	%r60, %r3, %r59;
	add.s32 	%r61, %r60, %r5;
	add.s32 	%r62, %r58, %r5;
	mad.lo.s32 	%r12, %r62, %r1, %r61;
	mov.f64 	%fd112, 0d0000000000000000;
	mov.u32 	%r184, %r6;
$L__BB1_3:
	mov.u32 	%r13, %r184;
	sub.s32 	%r63, %r7, %r6;
	setp.lt.u32 	%p3, %r63, 7;
	add.s32 	%r64, %r13, %r5;
	mul.lo.s32 	%r14, %r64, %r2;
	add.s32 	%r15, %r14, %r5;
	mad.lo.s32 	%r16, %r13, %r1, %r12;
	mov.u32 	%r190, %r6;
	@%p3 bra 	$L__BB1_31;
	add.s32 	%r187, %r6, 3;
	add.s32 	%r65, %r6, %r5;
	add.s32 	%r186, %r65, %r14;
	mov.u32 	%r185, %r11;
	mov.u32 	%r188, %r6;
$L__BB1_5:
	.pragma "nounroll";
	shr.u32 	%r66, %r186, 3;
	cvt.u64.u32 	%rd10, %r66;
	add.s64 	%rd11, %rd2, %rd10;
	ld.global.u8 	%r67, [%rd11];
	and.b32  	%r68, %r186, 7;
	shl.b32 	%r69, %r67, %r68;
	and.b32  	%r70, %r69, 128;
	setp.eq.s32 	%p4, %r70, 0;
	@%p4 bra 	$L__BB1_7;
	add.s32 	%r71, %r16, %r188;
	mul.wide.u32 	%rd12, %r71, 8;
	add.s64 	%rd13, %rd1, %rd12;
	ld.global.f64 	%fd58, [%rd13];
	add.f64 	%fd92, %fd112, %fd58;
	bra.uni 	$L__BB1_8;
$L__BB1_7:
	add.s32 	%r72, %r16, %r188;
	mul.wide.u32 	%rd14, %r72, 8;
	add.s64 	%rd15, %rd1, %rd14;
	ld.global.f64 	%fd59, [%rd15];
	sub.f64 	%fd92, %fd112, %fd59;
$L__BB1_8:
	add.s32 	%r23, %r188, 1;
	add.s32 	%r73, %r186, 1;
	shr.u32 	%r74, %r73, 3;
	cvt.u64.u32 	%rd16, %r74;
	add.s64 	%rd17, %rd2, %rd16;
	ld.global.u8 	%r75, [%rd17];
	and.b32  	%r76, %r73, 7;
	shl.b32 	%r77, %r75, %r76;
	and.b32  	%r78, %r77, 128;
	setp.eq.s32 	%p5, %r78, 0;
	@%p5 bra 	$L__BB1_10;
	add.s32 	%r79, %r16, %r23;
	mul.wide.u32 	%rd18, %r79, 8;
	add.s64 	%rd19, %rd1, %rd18;
	ld.global.f64 	%fd60, [%rd19];
	add.f64 	%fd93, %fd92, %fd60;
	bra.uni 	$L__BB1_11;
$L__BB1_10:
	add.s32 	%r80, %r16, %r23;
	mul.wide.u32 	%rd20, %r80, 8;
	add.s64 	%rd21, %rd1, %rd20;
	ld.global.f64 	%fd61, [%rd21];
	sub.f64 	%fd93, %fd92, %fd61;
$L__BB1_11:
	add.s32 	%r24, %r188, 2;
	add.s32 	%r81, %r186, 2;
	shr.u32 	%r82, %r81, 3;
	cvt.u64.u32 	%rd22, %r82;
	add.s64 	%rd23, %rd2, %rd22;
	ld.global.u8 	%r83, [%rd23];
	and.b32  	%r84, %r81, 7;
	shl.b32 	%r85, %r83, %r84;
	and.b32  	%r86, %r85, 128;
	setp.eq.s32 	%p6, %r86, 0;
	@%p6 bra 	$L__BB1_13;
	add.s32 	%r87, %r16, %r24;
	mul.wide.u32 	%rd24, %r87, 8;
	add.s64 	%rd25, %rd1, %rd24;
	ld.global.f64 	%fd62, [%rd25];
	add.f64 	%fd94, %fd93, %fd62;
	bra.uni 	$L__BB1_14;
$L__BB1_13:
	add.s32 	%r88, %r16, %r24;
	mul.wide.u32 	%rd26, %r88, 8;
	add.s64 	%rd27, %rd1, %rd26;
	ld.global.f64 	%fd63, [%rd27];
	sub.f64 	%fd94, %fd93, %fd63;
$L__BB1_14:
	add.s32 	%r25, %r188, 3;
	add.s32 	%r89, %r186, 3;
	shr.u32 	%r90, %r89, 3;
	cvt.u64.u32 	%rd28, %r90;
	add.s64 	%rd29, %rd2, %rd28;
	ld.global.u8 	%r91, [%rd29];
	and.b32  	%r92, %r89, 7;
	shl.b32 	%r93, %r91, %r92;
	and.b32  	%r94, %r93, 128;
	setp.eq.s32 	%p7, %r94, 0;
	@%p7 bra 	$L__BB1_16;
	add.s32 	%r95, %r16, %r25;
	mul.wide.u32 	%rd30, %r95, 8;
	add.s64 	%rd31, %rd1, %rd30;
	ld.global.f64 	%fd64, [%rd31];
	add.f64 	%fd95, %fd94, %fd64;
	bra.uni 	$L__BB1_17;
$L__BB1_16:
	add.s32 	%r96, %r16, %r25;
	mul.wide.u32 	%rd32, %r96, 8;
	add.s64 	%rd33, %rd1, %rd32;
	ld.global.f64 	%fd65, [%rd33];
	sub.f64 	%fd95, %fd94, %fd65;
$L__BB1_17:
	add.s32 	%r26, %r188, 4;
	add.s32 	%r97, %r186, 4;
	shr.u32 	%r98, %r97, 3;
	cvt.u64.u32 	%rd34, %r98;
	add.s64 	%rd35, %rd2, %rd34;
	ld.global.u8 	%r99, [%rd35];
	and.b32  	%r100, %r97, 7;
	shl.b32 	%r101, %r99, %r100;
	and.b32  	%r102, %r101, 128;
	setp.eq.s32 	%p8, %r102, 0;
	@%p8 bra 	$L__BB1_19;
	add.s32 	%r103, %r16, %r26;
	mul.wide.u32 	%rd36, %r103, 8;
	add.s64 	%rd37, %rd1, %rd36;
	ld.global.f64 	%fd66, [%rd37];
	add.f64 	%fd96, %fd95, %fd66;
	bra.uni 	$L__BB1_20;
$L__BB1_19:
	add.s32 	%r104, %r16, %r26;
	mul.wide.u32 	%rd38, %r104, 8;
	add.s64 	%rd39, %rd1, %rd38;
	ld.global.f64 	%fd67, [%rd39];
	sub.f64 	%fd96, %fd95, %fd67;
$L__BB1_20:
	add.s32 	%r27, %r188, 5;
	add.s32 	%r105, %r186, 5;
	shr.u32 	%r106, %r105, 3;
	cvt.u64.u32 	%rd40, %r106;
	add.s64 	%rd41, %rd2, %rd40;
	ld.global.u8 	%r107, [%rd41];
	and.b32  	%r108, %r105, 7;
	shl.b32 	%r109, %r107, %r108;
	and.b32  	%r110, %r109, 128;
	setp.eq.s32 	%p9, %r110, 0;
	@%p9 bra 	$L__BB1_22;
	add.s32 	%r111, %r16, %r27;
	mul.wide.u32 	%rd42, %r111, 8;
	add.s64 	%rd43, %rd1, %rd42;
	ld.global.f64 	%fd68, [%rd43];
	add.f64 	%fd97, %fd96, %fd68;
	bra.uni 	$L__BB1_23;
$L__BB1_22:
	add.s32 	%r112, %r16, %r27;
	mul.wide.u32 	%rd44, %r112, 8;
	add.s64 	%rd45, %rd1, %rd44;
	ld.global.f64 	%fd69, [%rd45];
	sub.f64 	%fd97, %fd96, %fd69;
$L__BB1_23:
	add.s32 	%r28, %r188, 6;
	add.s32 	%r113, %r186, 6;
	shr.u32 	%r114, %r113, 3;
	cvt.u64.u32 	%rd46, %r114;
	add.s64 	%rd47, %rd2, %rd46;
	ld.global.u8 	%r115, [%rd47];
	and.b32  	%r116, %r113, 7;
	shl.b32 	%r117, %r115, %r116;
	and.b32  	%r118, %r117, 128;
	setp.eq.s32 	%p10, %r118, 0;
	@%p10 bra 	$L__BB1_25;
	add.s32 	%r119, %r16, %r28;
	mul.wide.u32 	%rd48, %r119, 8;
	add.s64 	%rd49, %rd1, %rd48;
	ld.global.f64 	%fd70, [%rd49];
	add.f64 	%fd98, %fd97, %fd70;
	bra.uni 	$L__BB1_26;
$L__BB1_25:
	add.s32 	%r120, %r16, %r28;
	mul.wide.u32 	%rd50, %r120, 8;
	add.s64 	%rd51, %rd1, %rd50;
	ld.global.f64 	%fd71, [%rd51];
	sub.f64 	%fd98, %fd97, %fd71;
$L__BB1_26:
	add.s32 	%r29, %r188, 7;
	add.s32 	%r121, %r186, 7;
	shr.u32 	%r122, %r121, 3;
	cvt.u64.u32 	%rd52, %r122;
	add.s64 	%rd53, %rd2, %rd52;
	ld.global.u8 	%r123, [%rd53];
	and.b32  	%r124, %r121, 7;
	shl.b32 	%r125, %r123, %r124;
	and.b32  	%r126, %r125, 128;
	setp.eq.s32 	%p11, %r126, 0;
	@%p11 bra 	$L__BB1_28;
	add.s32 	%r127, %r16, %r29;
	mul.wide.u32 	%rd54, %r127, 8;
	add.s64 	%rd55, %rd1, %rd54;
	ld.global.f64 	%fd72, [%rd55];
	add.f64 	%fd112, %fd98, %fd72;
	bra.uni 	$L__BB1_29;
$L__BB1_28:
	add.s32 	%r128, %r16, %r29;
	mul.wide.u32 	%rd56, %r128, 8;
	add.s64 	%rd57, %rd1, %rd56;
	ld.global.f64 	%fd73, [%rd57];
	sub.f64 	%fd112, %fd98, %fd73;
$L__BB1_29:
	add.s32 	%r188, %r188, 8;
	add.s32 	%r187, %r187, 8;
	add.s32 	%r186, %r186, 8;
	add.s32 	%r185, %r185, 8;
	setp.ne.s32 	%p12, %r185, 0;
	@%p12 bra 	$L__BB1_5;
	add.s32 	%r190, %r187, -3;
$L__BB1_31:
	setp.eq.s32 	%p13, %r8, 0;
	@%p13 bra 	$L__BB1_59;
	add.s32 	%r129, %r8, -1;
	setp.lt.u32 	%p14, %r129, 3;
	@%p14 bra 	$L__BB1_46;
	add.s32 	%r36, %r15, %r190;
	shr.u32 	%r130, %r36, 3;
	cvt.u64.u32 	%rd58, %r130;
	add.s64 	%rd59, %rd2, %rd58;
	ld.global.u8 	%r131, [%rd59];
	and.b32  	%r132, %r36, 7;
	shl.b32 	%r133, %r131, %r132;
	and.b32  	%r134, %r133, 128;
	setp.eq.s32 	%p15, %r134, 0;
	@%p15 bra 	$L__BB1_35;
	add.s32 	%r135, %r16, %r190;
	mul.wide.u32 	%rd60, %r135, 8;
	add.s64 	%rd61, %rd1, %rd60;
	ld.global.f64 	%fd75, [%rd61];
	add.f64 	%fd102, %fd112, %fd75;
	bra.uni 	$L__BB1_36;
$L__BB1_35:
	add.s32 	%r136, %r16, %r190;
	mul.wide.u32 	%rd62, %r136, 8;
	add.s64 	%rd63, %rd1, %rd62;
	ld.global.f64 	%fd76, [%rd63];
	sub.f64 	%fd102, %fd112, %fd76;
$L__BB1_36:
	add.s32 	%r37, %r190, 1;
	add.s32 	%r137, %r36, 1;
	shr.u32 	%r138, %r137, 3;
	cvt.u64.u32 	%rd64, %r138;
	add.s64 	%rd65, %rd2, %rd64;
	ld.global.u8 	%r139, [%rd65];
	and.b32  	%r140, %r137, 7;
	shl.b32 	%r141, %r139, %r140;
	and.b32  	%r142, %r141, 128;
	setp.eq.s32 	%p16, %r142, 0;
	@%p16 bra 	$L__BB1_38;
	add.s32 	%r143, %r16, %r37;
	mul.wide.u32 	%rd66, %r143, 8;
	add.s64 	%rd67, %rd1, %rd66;
	ld.global.f64 	%fd77, [%rd67];
	add.f64 	%fd103, %fd102, %fd77;
	bra.uni 	$L__BB1_39;
$L__BB1_38:
	add.s32 	%r144, %r16, %r37;
	mul.wide.u32 	%rd68, %r144, 8;
	add.s64 	%rd69, %rd1, %rd68;
	ld.global.f64 	%fd78, [%rd69];
	sub.f64 	%fd103, %fd102, %fd78;
$L__BB1_39:
	add.s32 	%r38, %r190, 2;
	add.s32 	%r145, %r36, 2;
	shr.u32 	%r146, %r145, 3;
	cvt.u64.u32 	%rd70, %r146;
	add.s64 	%rd71, %rd2, %rd70;
	ld.global.u8 	%r147, [%rd71];
	and.b32  	%r148, %r145, 7;
	shl.b32 	%r149, %r147, %r148;
	and.b32  	%r150, %r149, 128;
	setp.eq.s32 	%p17, %r150, 0;
	@%p17 bra 	$L__BB1_41;
	add.s32 	%r151, %r16, %r38;
	mul.wide.u32 	%rd72, %r151, 8;
	add.s64 	%rd73, %rd1, %rd72;
	ld.global.f64 	%fd79, [%rd73];
	add.f64 	%fd104, %fd103, %fd79;
	bra.uni 	$L__BB1_42;
$L__BB1_41:
	add.s32 	%r152, %r16, %r38;
	mul.wide.u32 	%rd74, %r152, 8;
	add.s64 	%rd75, %rd1, %rd74;
	ld.global.f64 	%fd80, [%rd75];
	sub.f64 	%fd104, %fd103, %fd80;
$L__BB1_42:
	add.s32 	%r39, %r190, 3;
	add.s32 	%r153, %r36, 3;
	shr.u32 	%r154, %r153, 3;
	cvt.u64.u32 	%rd76, %r154;
	add.s64 	%rd77, %rd2, %rd76;
	ld.global.u8 	%r155, [%rd77];
	and.b32  	%r156, %r153, 7;
	shl.b32 	%r157, %r155, %r156;
	and.b32  	%r158, %r157, 128;
	setp.eq.s32 	%p18, %r158, 0;
	@%p18 bra 	$L__BB1_44;
	add.s32 	%r159, %r16, %r39;
	mul.wide.u32 	%rd78, %r159, 8;
	add.s64 	%rd79, %rd1, %rd78;
	ld.global.f64 	%fd81, [%rd79];
	add.f64 	%fd112, %fd104, %fd81;
	bra.uni 	$L__BB1_45;
$L__BB1_44:
	add.s32 	%r160, %r16, %r39;
	mul.wide.u32 	%rd80, %r160, 8;
	add.s64 	%rd81, %rd1, %rd80;
	ld.global.f64 	%fd82, [%rd81];
	sub.f64 	%fd112, %fd104, %fd82;
$L__BB1_45:
	add.s32 	%r190, %r190, 4;
$L__BB1_46:
	setp.eq.s32 	%p19, %r9, 0;
	@%p19 bra 	$L__BB1_59;
	setp.eq.s32 	%p20, %r9, 1;
	@%p20 bra 	$L__BB1_55;
	add.s32 	%r42, %r15, %r190;
	shr.u32 	%r161, %r42, 3;
	cvt.u64.u32 	%rd82, %r161;
	add.s64 	%rd83, %rd2, %rd82;
	ld.global.u8 	%r162, [%rd83];
	and.b32  	%r163, %r42, 7;
	shl.b32 	%r164, %r162, %r163;
	and.b32  	%r165, %r164, 128;
	setp.eq.s32 	%p21, %r165, 0;
	@%p21 bra 	$L__BB1_50;
	add.s32 	%r166, %r16, %r190;
	mul.wide.u32 	%rd84, %r166, 8;
	add.s64 	%rd85, %rd1, %rd84;
	ld.global.f64 	%fd84, [%rd85];
	add.f64 	%fd108, %fd112, %fd84;
	bra.uni 	$L__BB1_51;
$L__BB1_50:
	add.s32 	%r167, %r16, %r190;
	mul.wide.u32 	%rd86, %r167, 8;
	add.s64 	%rd87, %rd1, %rd86;
	ld.global.f64 	%fd85, [%rd87];
	sub.f64 	%fd108, %fd112, %fd85;
$L__BB1_51:
	add.s32 	%r43, %r190, 1;
	add.s32 	%r168, %r42, 1;
	shr.u32 	%r169, %r168, 3;
	cvt.u64.u32 	%rd88, %r169;
	add.s64 	%rd89, %rd2, %rd88;
	ld.global.u8 	%r170, [%rd89];
	and.b32  	%r171, %r168, 7;
	shl.b32 	%r172, %r170, %r171;
	and.b32  	%r173, %r172, 128;
	setp.eq.s32 	%p22, %r173, 0;
	@%p22 bra 	$L__BB1_53;
	add.s32 	%r174, %r16, %r43;
	mul.wide.u32 	%rd90, %r174, 8;
	add.s64 	%rd91, %rd1, %rd90;
	ld.global.f64 	%fd86, [%rd91];
	add.f64 	%fd112, %fd108, %fd86;
	bra.uni 	$L__BB1_54;
$L__BB1_53:
	add.s32 	%r175, %r16, %r43;
	mul.wide.u32 	%rd92, %r175, 8;
	add.s64 	%rd93, %rd1, %rd92;
	ld.global.f64 	%fd87, [%rd93];
	sub.f64 	%fd112, %fd108, %fd87;
$L__BB1_54:
	add.s32 	%r190, %r190, 2;
$L__BB1_55:
	setp.eq.s32 	%p23, %r10, 0;
	@%p23 bra 	$L__BB1_59;
	add.s32 	%r176, %r15, %r190;
	shr.u32 	%r177, %r176, 3;
	cvt.u64.u32 	%rd94, %r177;
	add.s64 	%rd95, %rd2, %rd94;
	ld.global.u8 	%r178, [%rd95];
	and.b32  	%r179, %r176, 7;
	shl.b32 	%r180, %r178, %r179;
	and.b32  	%r181, %r180, 128;
	setp.eq.s32 	%p24, %r181, 0;
	@%p24 bra 	$L__BB1_58;
	add.s32 	%r182, %r16, %r190;
	mul.wide.u32 	%rd96, %r182, 8;
	add.s64 	%rd97, %rd1, %rd96;
	ld.global.f64 	%fd88, [%rd97];
	add.f64 	%fd112, %fd112, %fd88;
	bra.uni 	$L__BB1_59;
$L__BB1_58:
	add.s32 	%r183, %r16, %r190;
	mul.wide.u32 	%rd98, %r183, 8;
	add.s64 	%rd99, %rd1, %rd98;
	ld.global.f64 	%fd89, [%rd99];
	sub.f64 	%fd112, %fd112, %fd89;
$L__BB1_59:
	add.s32 	%r184, %r13, 1;
	setp.ne.s32 	%p25, %r13, %r7;
	@%p25 bra 	$L__BB1_3;
$L__BB1_60:
	cvta.to.global.u64 	%rd100, %rd3;
	mul.wide.u32 	%rd101, %r3, 8;
	add.s64 	%rd102, %rd100, %rd101;
	st.global.f64 	[%rd102], %fd112;
$L__BB1_61:
	ret;

}
	// .globl	_Z11newConvBinWPjS_PdPhS0_
.visible .entry _Z11newConvBinWPjS_PdPhS0_(
	.param .u64 .ptr .align 1 _Z11newConvBinWPjS_PdPhS0__param_0,
	.param .u64 .ptr .align 1 _Z11newConvBinWPjS_PdPhS0__param_1,
	.param .u64 .ptr .align 1 _Z11newConvBinWPjS_PdPhS0__param_2,
	.param .u64 .ptr .align 1 _Z11newConvBinWPjS_PdPhS0__param_3,
	.param .u64 .ptr .align 1 _Z11newConvBinWPjS_PdPhS0__param_4
)
{
	.reg .pred 	%p<23>;
	.reg .b32 	%r<176>;
	.reg .b64 	%rd<55>;
	.reg .b64 	%fd<58>;

	ld.param.u64 	%rd4, [_Z11newConvBinWPjS_PdPhS0__param_0];
	ld.param.u64 	%rd5, [_Z11newConvBinWPjS_PdPhS0__param_1];
	ld.param.u64 	%rd6, [_Z11newConvBinWPjS_PdPhS0__param_2];
	ld.param.u64 	%rd7, [_Z11newConvBinWPjS_PdPhS0__param_3];
	ld.param.u64 	%rd3, [_Z11newConvBinWPjS_PdPhS0__param_4];
	cvta.to.global.u64 	%rd1, %rd6;
	cvta.to.global.u64 	%rd2, %rd7;
	cvta.to.global.u64 	%rd8, %rd5;
	cvta.to.global.u64 	%rd9, %rd4;
	ld.global.u32 	%r1, [%rd9];
	ld.global.u32 	%r2, [%rd8];
	mul.lo.s32 	%r3, %r2, %r2;
	mov.u32 	%r30, %ctaid.x;
	mov.u32 	%r31, %ntid.x;
	mov.u32 	%r32, %tid.x;
	mad.lo.s32 	%r4, %r30, %r31, %r32;
	sub.s32 	%r33, %r1, %r2;
	add.s32 	%r5, %r33, 1;
	mad.lo.s32 	%r34, %r33, %r33, %r33;
	add.s32 	%r35, %r34, %r5;
	setp.ge.u32 	%p1, %r4, %r35;
	@%p1 bra 	$L__BB2_31;
	setp.eq.s32 	%p2, %r3, 0;
	mov.f64 	%fd46, 0d0000000000000000;
	@%p2 bra 	$L__BB2_30;
	sub.s32 	%r37, %r1, %r5;
	rem.u32 	%r38, %r4, %r5;
	mad.lo.s32 	%r6, %r37, %r38, %r4;
	and.b32  	%r7, %r3, 3;
	setp.lt.u32 	%p3, %r3, 4;
	mov.f64 	%fd46, 0d0000000000000000;
	mov.b32 	%r175, 0;
	@%p3 bra 	$L__BB2_17;
	and.b32  	%r175, %r3, -4;
	neg.s32 	%r172, %r175;
	mov.f64 	%fd46, 0d0000000000000000;
	mov.b32 	%r173, 0;
	mov.b32 	%r171, 1;
	mov.b32 	%r170, 3;
	mov.b32 	%r169, 2;
$L__BB2_4:
	.pragma "nounroll";
	mul.hi.u32 	%r43, %r173, 613566757;
	sub.s32 	%r44, %r173, %r43;
	shr.u32 	%r45, %r44, 1;
	add.s32 	%r46, %r45, %r43;
	shr.u32 	%r47, %r46, 2;
	add.s32 	%r48, %r171, -1;
	div.u32 	%r49, %r48, %r2;
	mul.lo.s32 	%r50, %r49, %r2;
	sub.s32 	%r51, %r48, %r50;
	add.s32 	%r52, %r6, %r51;
	mad.lo.s32 	%r15, %r49, %r1, %r52;
	mul.hi.u32 	%r53, %r48, 613566757;
	sub.s32 	%r54, %r48, %r53;
	shr.u32 	%r55, %r54, 1;
	add.s32 	%r56, %r55, %r53;
	shr.u32 	%r57, %r56, 2;
	mad.lo.s32 	%r58, %r47, -7, %r48;
	xor.b32  	%r59, %r58, 7;
	cvt.u64.u32 	%rd10, %r57;
	add.s64 	%rd11, %rd2, %rd10;
	ld.global.u8 	%r60, [%rd11];
	shr.u32 	%r61, %r60, %r59;
	and.b32  	%r62, %r61, 1;
	setp.eq.b32 	%p4, %r62, 1;
	not.pred 	%p5, %p4;
	@%p5 bra 	$L__BB2_6;
	mul.wide.u32 	%rd12, %r15, 8;
	add.s64 	%rd13, %rd1, %rd12;
	ld.global.f64 	%fd31, [%rd13];
	add.f64 	%fd47, %fd46, %fd31;
	bra.uni 	$L__BB2_7;
$L__BB2_6:
	mul.wide.u32 	%rd14, %r15, 8;
	add.s64 	%rd15, %rd1, %rd14;
	ld.global.f64 	%fd32, [%rd15];
	sub.f64 	%fd47, %fd46, %fd32;
$L__BB2_7:
	mul.hi.u32 	%r63, %r171, 613566757;
	sub.s32 	%r64, %r171, %r63;
	shr.u32 	%r65, %r64, 1;
	add.s32 	%r66, %r65, %r63;
	shr.u32 	%r67, %r66, 2;
	div.u32 	%r68, %r171, %r2;
	mul.lo.s32 	%r69, %r68, %r2;
	sub.s32 	%r70, %r171, %r69;
	add.s32 	%r71, %r6, %r70;
	mad.lo.s32 	%r16, %r68, %r1, %r71;
	mul.lo.s32 	%r72, %r67, 7;
	sub.s32 	%r73, %r171, %r72;
	xor.b32  	%r74, %r73, 7;
	cvt.u64.u32 	%rd16, %r67;
	add.s64 	%rd17, %rd2, %rd16;
	ld.global.u8 	%r75, [%rd17];
	shr.u32 	%r76, %r75, %r74;
	and.b32  	%r77, %r76, 1;
	setp.eq.b32 	%p6, %r77, 1;
	not.pred 	%p7, %p6;
	@%p7 bra 	$L__BB2_9;
	mul.wide.u32 	%rd18, %r16, 8;
	add.s64 	%rd19, %rd1, %rd18;
	ld.global.f64 	%fd33, [%rd19];
	add.f64 	%fd48, %fd47, %fd33;
	bra.uni 	$L__BB2_10;
$L__BB2_9:
	mul.wide.u32 	%rd20, %r16, 8;
	add.s64 	%rd21, %rd1, %rd20;
	ld.global.f64 	%fd34, [%rd21];
	sub.f64 	%fd48, %fd47, %fd34;
$L__BB2_10:
	add.s32 	%r78, %r171, 1;
	div.u32 	%r79, %r78, %r2;
	mul.lo.s32 	%r80, %r79, %r2;
	sub.s32 	%r81, %r78, %r80;
	add.s32 	%r82, %r6, %r81;
	mad.lo.s32 	%r17, %r79, %r1, %r82;
	mul.hi.u32 	%r83, %r78, 613566757;
	sub.s32 	%r84, %r78, %r83;
	shr.u32 	%r85, %r84, 1;
	add.s32 	%r86, %r85, %r83;
	shr.u32 	%r87, %r86, 2;
	mul.hi.u32 	%r88, %r169, 613566757;
	sub.s32 	%r89, %r169, %r88;
	shr.u32 	%r90, %r89, 1;
	add.s32 	%r91, %r90, %r88;
	shr.u32 	%r92, %r91, 2;
	mul.lo.s32 	%r93, %r92, 7;
	sub.s32 	%r94, %r171, %r93;
	add.s32 	%r95, %r94, 1;
	xor.b32  	%r96, %r95, 7;
	cvt.u64.u32 	%rd22, %r87;
	add.s64 	%rd23, %rd2, %rd22;
	ld.global.u8 	%r97, [%rd23];
	shr.u32 	%r98, %r97, %r96;
	and.b32  	%r99, %r98, 1;
	setp.eq.b32 	%p8, %r99, 1;
	not.pred 	%p9, %p8;
	@%p9 bra 	$L__BB2_12;
	mul.wide.u32 	%rd24, %r17, 8;
	add.s64 	%rd25, %rd1, %rd24;
	ld.global.f64 	%fd35, [%rd25];
	add.f64 	%fd49, %fd48, %fd35;
	bra.uni 	$L__BB2_13;
$L__BB2_12:
	mul.wide.u32 	%rd26, %r17, 8;
	add.s64 	%rd27, %rd1, %rd26;
	ld.global.f64 	%fd36, [%rd27];
	sub.f64 	%fd49, %fd48, %fd36;
$L__BB2_13:
	add.s32 	%r100, %r171, 2;
	div.u32 	%r101, %r100, %r2;
	mul.lo.s32 	%r102, %r101, %r2;
	sub.s32 	%r103, %r100, %r102;
	add.s32 	%r104, %r6, %r103;
	mad.lo.s32 	%r18, %r101, %r1, %r104;
	mul.hi.u32 	%r105, %r100, 613566757;
	sub.s32 	%r106, %r100, %r105;
	shr.u32 	%r107, %r106, 1;
	add.s32 	%r108, %r107, %r105;
	shr.u32 	%r109, %r108, 2;
	mul.hi.u32 	%r110, %r170, 613566757;
	sub.s32 	%r111, %r170, %r110;
	shr.u32 	%r112, %r111, 1;
	add.s32 	%r113, %r112, %r110;
	shr.u32 	%r114, %r113, 2;
	mul.lo.s32 	%r115, %r114, 7;
	sub.s32 	%r116, %r171, %r115;
	add.s32 	%r117, %r116, 2;
	xor.b32  	%r118, %r117, 7;
	cvt.u64.u32 	%rd28, %r109;
	add.s64 	%rd29, %rd2, %rd28;
	ld.global.u8 	%r119, [%rd29];
	shr.u32 	%r120, %r119, %r118;
	and.b32  	%r121, %r120, 1;
	setp.eq.b32 	%p10, %r121, 1;
	not.pred 	%p11, %p10;
	@%p11 bra 	$L__BB2_15;
	mul.wide.u32 	%rd30, %r18, 8;
	add.s64 	%rd31, %rd1, %rd30;
	ld.global.f64 	%fd37, [%rd31];
	add.f64 	%fd46, %fd49, %fd37;
	bra.uni 	$L__BB2_16;
$L__BB2_15:
	mul.wide.u32 	%rd32, %r18, 8;
	add.s64 	%rd33, %rd1, %rd32;
	ld.global.f64 	%fd38, [%rd33];
	sub.f64 	%fd46, %fd49, %fd38;
$L__BB2_16:
	add.s32 	%r173, %r173, 4;
	add.s32 	%r172, %r172, 4;
	add.s32 	%r171, %r171, 4;
	add.s32 	%r170, %r170, 4;
	add.s32 	%r169, %r169, 4;
	setp.ne.s32 	%p12, %r172, 0;
	@%p12 bra 	$L__BB2_4;
$L__BB2_17:
	setp.eq.s32 	%p13, %r7, 0;
	@%p13 bra 	$L__BB2_30;
	setp.eq.s32 	%p14, %r7, 1;
	@%p14 bra 	$L__BB2_26;
	div.u32 	%r122, %r175, %r2;
	mul.lo.s32 	%r123, %r122, %r2;
	sub.s32 	%r124, %r175, %r123;
	add.s32 	%r125, %r6, %r124;
	mad.lo.s32 	%r25, %r122, %r1, %r125;
	mul.hi.u32 	%r126, %r175, 613566757;
	sub.s32 	%r127, %r175, %r126;
	shr.u32 	%r128, %r127, 1;
	add.s32 	%r129, %r128, %r126;
	shr.u32 	%r130, %r129, 2;
	mul.lo.s32 	%r131, %r130, 7;
	sub.s32 	%r132, %r175, %r131;
	xor.b32  	%r133, %r132, 7;
	cvt.u64.u32 	%rd34, %r130;
	add.s64 	%rd35, %rd2, %rd34;
	ld.global.u8 	%r134, [%rd35];
	shr.u32 	%r135, %r134, %r133;
	and.b32  	%r136, %r135, 1;
	setp.eq.b32 	%p15, %r136, 1;
	not.pred 	%p16, %p15;
	@%p16 bra 	$L__BB2_21;
	mul.wide.u32 	%rd36, %r25, 8;
	add.s64 	%rd37, %rd1, %rd36;
	ld.global.f64 	%fd40, [%rd37];
	add.f64 	%fd53, %fd46, %fd40;
	bra.uni 	$L__BB2_22;
$L__BB2_21:
	mul.wide.u32 	%rd38, %r25, 8;
	add.s64 	%rd39, %rd1, %rd38;
	ld.global.f64 	%fd41, [%rd39];
	sub.f64 	%fd53, %fd46, %fd41;
$L__BB2_22:
	add.s32 	%r137, %r175, 1;
	div.u32 	%r138, %r137, %r2;
	mul.lo.s32 	%r139, %r138, %r2;
	sub.s32 	%r140, %r137, %r139;
	add.s32 	%r141, %r6, %r140;
	mad.lo.s32 	%r26, %r138, %r1, %r141;
	mul.hi.u32 	%r142, %r137, 613566757;
	sub.s32 	%r143, %r137, %r142;
	shr.u32 	%r144, %r143, 1;
	add.s32 	%r145, %r144, %r142;
	shr.u32 	%r146, %r145, 2;
	mul.lo.s32 	%r147, %r146, 7;
	sub.s32 	%r148, %r137, %r147;
	xor.b32  	%r149, %r148, 7;
	cvt.u64.u32 	%rd40, %r146;
	add.s64 	%rd41, %rd2, %rd40;
	ld.global.u8 	%r150, [%rd41];
	shr.u32 	%r151, %r150, %r149;
	and.b32  	%r152, %r151, 1;
	setp.eq.b32 	%p17, %r152, 1;
	not.pred 	%p18, %p17;
	@%p18 bra 	$L__BB2_24;
	mul.wide.u32 	%rd42, %r26, 8;
	add.s64 	%rd43, %rd1, %rd42;
	ld.global.f64 	%fd42, [%rd43];
	add.f64 	%fd46, %fd53, %fd42;
	bra.uni 	$L__BB2_25;
$L__BB2_24:
	mul.wide.u32 	%rd44, %r26, 8;
	add.s64 	%rd45, %rd1, %rd44;
	ld.global.f64 	%fd43, [%rd45];
	sub.f64 	%fd46, %fd53, %fd43;
$L__BB2_25:
	add.s32 	%r175, %r175, 2;
$L__BB2_26:
	and.b32  	%r153, %r3, 1;
	setp.eq.b32 	%p19, %r153, 1;
	not.pred 	%p20, %p19;
	@%p20 bra 	$L__BB2_30;
	div.u32 	%r154, %r175, %r2;
	mul.lo.s32 	%r155, %r154, %r2;
	sub.s32 	%r156, %r175, %r155;
	add.s32 	%r157, %r6, %r156;
	mad.lo.s32 	%r29, %r154, %r1, %r157;
	mul.hi.u32 	%r158, %r175, 613566757;
	sub.s32 	%r159, %r175, %r158;
	shr.u32 	%r160, %r159, 1;
	add.s32 	%r161, %r160, %r158;
	shr.u32 	%r162, %r161, 2;
	mul.lo.s32 	%r163, %r162, 7;
	sub.s32 	%r164, %r175, %r163;
	xor.b32  	%r165, %r164, 7;
	cvt.u64.u32 	%rd46, %r162;
	add.s64 	%rd47, %rd2, %rd46;
	ld.global.u8 	%r166, [%rd47];
	shr.u32 	%r167, %r166, %r165;
	and.b32  	%r168, %r167, 1;
	setp.eq.b32 	%p21, %r168, 1;
	not.pred 	%p22, %p21;
	@%p22 bra 	$L__BB2_29;
	mul.wide.u32 	%rd48, %r29, 8;
	add.s64 	%rd49, %rd1, %rd48;
	ld.global.f64 	%fd44, [%rd49];
	add.f64 	%fd46, %fd46, %fd44;
	bra.uni 	$L__BB2_30;
$L__BB2_29:
	mul.wide.u32 	%rd50, %r29, 8;
	add.s64 	%rd51, %rd1, %rd50;
	ld.global.f64 	%fd45, [%rd51];
	sub.f64 	%fd46, %fd46, %fd45;
$L__BB2_30:
	cvta.to.global.u64 	%rd52, %rd3;
	mul.wide.u32 	%rd53, %r4, 8;
	add.s64 	%rd54, %rd52, %rd53;
	st.global.f64 	[%rd54], %fd46;
$L__BB2_31:
	ret;

}
	// .globl	_Z12convBinWBinIPjS_PhS0_S0_
.visible .entry _Z12convBinWBinIPjS_PhS0_S0_(
	.param .u64 .ptr .align 1 _Z12convBinWBinIPjS_PhS0_S0__param_0,
	.param .u64 .ptr .align 1 _Z12convBinWBinIPjS_PhS0_S0__param_1,
	.param .u64 .ptr .align 1 _Z12convBinWBinIPjS_PhS0_S0__param_2,
	.param .u64 .ptr .align 1 _Z12convBinWBinIPjS_PhS0_S0__param_3,
	.param .u64 .ptr .align 1 _Z12convBinWBinIPjS_PhS0_S0__param_4
)
{
	.reg .pred 	%p<23>;
	.reg .b16 	%rs<96>;
	.reg .b32 	%r<224>;
	.reg .b64 	%rd<41>;

	ld.param.u64 	%rd4, [_Z12convBinWBinIPjS_PhS0_S0__param_0];
	ld.param.u64 	%rd5, [_Z12convBinWBinIPjS_PhS0_S0__param_1];
	ld.param.u64 	%rd6, [_Z12convBinWBinIPjS_PhS0_S0__param_2];
	ld.param.u64 	%rd7, [_Z12convBinWBinIPjS_PhS0_S0__param_3];
	ld.param.u64 	%rd3, [_Z12convBinWBinIPjS_PhS0_S0__param_4];
	cvta.to.global.u64 	%rd1, %rd6;
	cvta.to.global.u64 	%rd2, %rd7;
	cvta.to.global.u64 	%rd8, %rd5;
	cvta.to.global.u64 	%rd9, %rd4;
	ld.global.u32 	%r1, [%rd9];
	ld.global.u32 	%r2, [%rd8];
	mov.u32 	%r56, %ctaid.x;
	mov.u32 	%r57, %ntid.x;
	mov.u32 	%r58, %tid.x;
	mad.lo.s32 	%r3, %r56, %r57, %r58;
	sub.s32 	%r59, %r1, %r2;
	add.s32 	%r4, %r59, 1;
	mad.lo.s32 	%r60, %r59, %r59, %r59;
	add.s32 	%r61, %r60, %r4;
	setp.ge.u32 	%p1, %r3, %r61;
	@%p1 bra 	$L__BB3_34;
	shr.u32 	%r5, %r2, 1;
	shr.u32 	%r63, %r2, 31;
	add.s32 	%r64, %r2, %r63;
	shr.s32 	%r7, %r64, 1;
	neg.s32 	%r6, %r7;
	setp.lt.s32 	%p2, %r7, %r6;
	mov.b16 	%rs94, 0;
	mov.b32 	%r222, 0;
	@%p2 bra 	$L__BB3_33;
	div.u32 	%r10, %r3, %r4;
	mul.lo.s32 	%r66, %r10, %r4;
	sub.s32 	%r67, %r3, %r66;
	add.s32 	%r8, %r67, %r5;
	sub.s32 	%r68, %r7, %r6;
	add.s32 	%r69, %r68, 1;
	and.b32  	%r70, %r69, -4;
	neg.s32 	%r9, %r70;
	mov.b32 	%r222, 0;
	mov.b16 	%rs94, 0;
	mov.u32 	%r203, %r6;
	mov.u16 	%rs93, %rs94;
$L__BB3_3:
	mov.u32 	%r11, %r203;
	sub.s32 	%r72, %r7, %r6;
	setp.lt.u32 	%p3, %r72, 3;
	add.s32 	%r73, %r11, %r5;
	mul.lo.s32 	%r13, %r73, %r2;
	add.s32 	%r14, %r13, %r5;
	add.s32 	%r74, %r73, %r10;
	mad.lo.s32 	%r15, %r74, %r1, %r8;
	mov.u32 	%r220, %r6;
	@%p3 bra 	$L__BB3_19;
	add.s32 	%r207, %r6, 1;
	add.s32 	%r75, %r6, %r5;
	add.s32 	%r206, %r75, %r13;
	mov.u32 	%r205, %r9;
	mov.u32 	%r208, %r6;
$L__BB3_5:
	.pragma "nounroll";
	add.s32 	%r23, %r15, %r208;
	and.b16  	%rs45, %rs93, 255;
	setp.ne.s16 	%p4, %rs45, 32;
	@%p4 bra 	$L__BB3_7;
	popc.b32 	%r91, %r222;
	cvt.u16.u32 	%rs47, %r91;
	add.s16 	%rs94, %rs94, %rs47;
	mov.b16 	%rs73, 0;
	mov.b32 	%r210, 0;
	bra.uni 	$L__BB3_8;
$L__BB3_7:
	shr.u32 	%r76, %r206, 3;
	cvt.u64.u32 	%rd10, %r76;
	add.s64 	%rd11, %rd2, %rd10;
	ld.global.u8 	%r77, [%rd11];
	and.b32  	%r78, %r206, 7;
	shl.b32 	%r79, %r77, %r78;
	shr.u32 	%r80, %r23, 3;
	cvt.u64.u32 	%rd12, %r80;
	add.s64 	%rd13, %rd1, %rd12;
	ld.global.u8 	%r81, [%rd13];
	and.b32  	%r82, %r23, 7;
	shl.b32 	%r83, %r81, %r82;
	xor.b32  	%r84, %r83, %r79;
	setp.lt.u32 	%p5, %r84, 128;
	cvt.u32.u16 	%r85, %rs93;
	and.b32  	%r86, %r85, 255;
	mov.b32 	%r87, 1;
	shl.b32 	%r88, %r87, %r86;
	selp.b32 	%r89, %r88, 0, %p5;
	or.b32  	%r210, %r89, %r222;
	add.s16 	%rs73, %rs93, 1;
$L__BB3_8:
	and.b16  	%rs48, %rs73, 255;
	setp.eq.s16 	%p6, %rs48, 32;
	@%p6 bra 	$L__BB3_10;
	add.s32 	%r92, %r23, 1;
	add.s32 	%r93, %r206, 1;
	shr.u32 	%r94, %r93, 3;
	cvt.u64.u32 	%rd14, %r94;
	add.s64 	%rd15, %rd2, %rd14;
	ld.global.u8 	%r95, [%rd15];
	and.b32  	%r96, %r93, 7;
	shl.b32 	%r97, %r95, %r96;
	shr.u32 	%r98, %r92, 3;
	cvt.u64.u32 	%rd16, %r98;
	add.s64 	%rd17, %rd1, %rd16;
	ld.global.u8 	%r99, [%rd17];
	and.b32  	%r100, %r92, 7;
	shl.b32 	%r101, %r99, %r100;
	xor.b32  	%r102, %r101, %r97;
	setp.lt.u32 	%p7, %r102, 128;
	cvt.u32.u16 	%r103, %rs73;
	and.b32  	%r104, %r103, 255;
	mov.b32 	%r105, 1;
	shl.b32 	%r106, %r105, %r104;
	selp.b32 	%r107, %r106, 0, %p7;
	or.b32  	%r211, %r107, %r210;
	add.s16 	%rs75, %rs73, 1;
	bra.uni 	$L__BB3_11;
$L__BB3_10:
	popc.b32 	%r109, %r210;
	cvt.u16.u32 	%rs50, %r109;
	add.s16 	%rs94, %rs94, %rs50;
	mov.b16 	%rs75, 0;
	mov.b32 	%r211, 0;
$L__BB3_11:
	and.b16  	%rs51, %rs75, 255;
	setp.eq.s16 	%p8, %rs51, 32;
	@%p8 bra 	$L__BB3_13;
	add.s32 	%r110, %r23, 2;
	add.s32 	%r111, %r206, 2;
	shr.u32 	%r112, %r111, 3;
	cvt.u64.u32 	%rd18, %r112;
	add.s64 	%rd19, %rd2, %rd18;
	ld.global.u8 	%r113, [%rd19];
	and.b32  	%r114, %r111, 7;
	shl.b32 	%r115, %r113, %r114;
	shr.u32 	%r116, %r110, 3;
	cvt.u64.u32 	%rd20, %r116;
	add.s64 	%rd21, %rd1, %rd20;
	ld.global.u8 	%r117, [%rd21];
	and.b32  	%r118, %r110, 7;
	shl.b32 	%r119, %r117, %r118;
	xor.b32  	%r120, %r119, %r115;
	setp.lt.u32 	%p9, %r120, 128;
	cvt.u32.u16 	%r121, %rs75;
	and.b32  	%r122, %r121, 255;
	mov.b32 	%r123, 1;
	shl.b32 	%r124, %r123, %r122;
	selp.b32 	%r125, %r124, 0, %p9;
	or.b32  	%r212, %r125, %r211;
	add.s16 	%rs77, %rs75, 1;
	bra.uni 	$L__BB3_14;
$L__BB3_13:
	popc.b32 	%r127, %r211;
	cvt.u16.u32 	%rs53, %r127;
	add.s16 	%rs94, %rs94, %rs53;
	mov.b16 	%rs77, 0;
	mov.b32 	%r212, 0;
$L__BB3_14:
	and.b16  	%rs54, %rs77, 255;
	setp.eq.s16 	%p10, %rs54, 32;
	@%p10 bra 	$L__BB3_16;
	add.s32 	%r128, %r23, 3;
	add.s32 	%r129, %r206, 3;
	shr.u32 	%r130, %r129, 3;
	cvt.u64.u32 	%rd22, %r130;
	add.s64 	%rd23, %rd2, %rd22;
	ld.global.u8 	%r131, [%rd23];
	and.b32  	%r132, %r129, 7;
	shl.b32 	%r133, %r131, %r132;
	shr.u32 	%r134, %r128, 3;
	cvt.u64.u32 	%rd24, %r134;
	add.s64 	%rd25, %rd1, %rd24;
	ld.global.u8 	%r135, [%rd25];
	and.b32  	%r136, %r128, 7;
	shl.b32 	%r137, %r135, %r136;
	xor.b32  	%r138, %r137, %r133;
	setp.lt.u32 	%p11, %r138, 128;
	cvt.u32.u16 	%r139, %rs77;
	and.b32  	%r140, %r139, 255;
	mov.b32 	%r141, 1;
	shl.b32 	%r142, %r141, %r140;
	selp.b32 	%r143, %r142, 0, %p11;
	or.b32  	%r222, %r143, %r212;
	add.s16 	%rs93, %rs77, 1;
	bra.uni 	$L__BB3_17;
$L__BB3_16:
	popc.b32 	%r145, %r212;
	cvt.u16.u32 	%rs56, %r145;
	add.s16 	%rs94, %rs94, %rs56;
	mov.b16 	%rs93, 0;
	mov.b32 	%r222, 0;
$L__BB3_17:
	add.s32 	%r208, %r208, 4;
	add.s32 	%r207, %r207, 4;
	add.s32 	%r206, %r206, 4;
	add.s32 	%r205, %r205, 4;
	setp.ne.s32 	%p12, %r205, 0;
	@%p12 bra 	$L__BB3_5;
	add.s32 	%r220, %r207, -1;
$L__BB3_19:
	sub.s32 	%r148, %r7, %r6;
	add.s32 	%r149, %r148, 1;
	and.b32  	%r147, %r149, 3;
	setp.eq.s32 	%p13, %r147, 0;
	@%p13 bra 	$L__BB3_32;
	setp.eq.s32 	%p14, %r147, 1;
	@%p14 bra 	$L__BB3_28;
	add.s32 	%r40, %r14, %r220;
	add.s32 	%r41, %r15, %r220;
	and.b16  	%rs58, %rs93, 255;
	setp.eq.s16 	%p15, %rs58, 32;
	@%p15 bra 	$L__BB3_23;
	shr.u32 	%r150, %r40, 3;
	cvt.u64.u32 	%rd26, %r150;
	add.s64 	%rd27, %rd2, %rd26;
	ld.global.u8 	%r151, [%rd27];
	and.b32  	%r152, %r40, 7;
	shl.b32 	%r153, %r151, %r152;
	shr.u32 	%r154, %r41, 3;
	cvt.u64.u32 	%rd28, %r154;
	add.s64 	%rd29, %rd1, %rd28;
	ld.global.u8 	%r155, [%rd29];
	and.b32  	%r156, %r41, 7;
	shl.b32 	%r157, %r155, %r156;
	xor.b32  	%r158, %r157, %r153;
	setp.lt.u32 	%p16, %r158, 128;
	cvt.u32.u16 	%r159, %rs93;
	and.b32  	%r160, %r159, 255;
	mov.b32 	%r161, 1;
	shl.b32 	%r162, %r161, %r160;
	selp.b32 	%r163, %r162, 0, %p16;
	or.b32  	%r217, %r163, %r222;
	add.s16 	%rs85, %rs93, 1;
	bra.uni 	$L__BB3_24;
$L__BB3_23:
	popc.b32 	%r165, %r222;
	cvt.u16.u32 	%rs60, %r165;
	add.s16 	%rs94, %rs94, %rs60;
	mov.b16 	%rs85, 0;
	mov.b32 	%r217, 0;
$L__BB3_24:
	and.b16  	%rs61, %rs85, 255;
	setp.eq.s16 	%p17, %rs61, 32;
	@%p17 bra 	$L__BB3_26;
	add.s32 	%r166, %r41, 1;
	add.s32 	%r167, %r40, 1;
	shr.u32 	%r168, %r167, 3;
	cvt.u64.u32 	%rd30, %r168;
	add.s64 	%rd31, %rd2, %rd30;
	ld.global.u8 	%r169, [%rd31];
	and.b32  	%r170, %r167, 7;
	shl.b32 	%r171, %r169, %r170;
	shr.u32 	%r172, %r166, 3;
	cvt.u64.u32 	%rd32, %r172;
	add.s64 	%rd33, %rd1, %rd32;
	ld.global.u8 	%r173, [%rd33];
	and.b32  	%r174, %r166, 7;
	shl.b32 	%r175, %r173, %r174;
	xor.b32  	%r176, %r175, %r171;
	setp.lt.u32 	%p18, %r176, 128;
	cvt.u32.u16 	%r177, %rs85;
	and.b32  	%r178, %r177, 255;
	mov.b32 	%r179, 1;
	shl.b32 	%r180, %r179, %r178;
	selp.b32 	%r181, %r180, 0, %p18;
	or.b32  	%r222, %r181, %r217;
	add.s16 	%rs93, %rs85, 1;
	bra.uni 	$L__BB3_27;
$L__BB3_26:
	popc.b32 	%r183, %r217;
	cvt.u16.u32 	%rs63, %r183;
	add.s16 	%rs94, %rs94, %rs63;
	mov.b16 	%rs93, 0;
	mov.b32 	%r222, 0;
$L__BB3_27:
	add.s32 	%r220, %r220, 2;
$L__BB3_28:
	and.b32  	%r185, %r148, 1;
	setp.eq.b32 	%p19, %r185, 1;
	@%p19 bra 	$L__BB3_32;
	add.s32 	%r50, %r14, %r220;
	add.s32 	%r51, %r15, %r220;
	and.b16  	%rs64, %rs93, 255;
	setp.eq.s16 	%p20, %rs64, 32;
	@%p20 bra 	$L__BB3_31;
	shr.u32 	%r186, %r50, 3;
	cvt.u64.u32 	%rd34, %r186;
	add.s64 	%rd35, %rd2, %rd34;
	ld.global.u8 	%r187, [%rd35];
	and.b32  	%r188, %r50, 7;
	shl.b32 	%r189, %r187, %r188;
	shr.u32 	%r190, %r51, 3;
	cvt.u64.u32 	%rd36, %r190;
	add.s64 	%rd37, %rd1, %rd36;
	ld.global.u8 	%r191, [%rd37];
	and.b32  	%r192, %r51, 7;
	shl.b32 	%r193, %r191, %r192;
	xor.b32  	%r194, %r193, %r189;
	setp.lt.u32 	%p21, %r194, 128;
	cvt.u32.u16 	%r195, %rs93;
	and.b32  	%r196, %r195, 255;
	mov.b32 	%r197, 1;
	shl.b32 	%r198, %r197, %r196;
	selp.b32 	%r199, %r198, 0, %p21;
	or.b32  	%r222, %r199, %r222;
	add.s16 	%rs93, %rs93, 1;
	bra.uni 	$L__BB3_32;
$L__BB3_31:
	popc.b32 	%r201, %r222;
	cvt.u16.u32 	%rs66, %r201;
	add.s16 	%rs94, %rs94, %rs66;
	mov.b16 	%rs93, 0;
	mov.b32 	%r222, 0;
$L__BB3_32:
	add.s32 	%r203, %r11, 1;
	setp.ne.s32 	%p22, %r11, %r7;
	@%p22 bra 	$L__BB3_3;
$L__BB3_33:
	popc.b32 	%r202, %r222;
	cvt.u16.u32 	%rs67, %r202;
	add.s16 	%rs68, %rs94, %rs67;
	cvt.u64.u32 	%rd38, %r3;
	cvta.to.global.u64 	%rd39, %rd3;
	add.s64 	%rd40, %rd39, %rd38;
	st.global.u8 	[%rd40], %rs68;
$L__BB3_34:
	ret;

}
	// .globl	_Z15newConvBinWBinIPjS_PhS0_S0_
.visible .entry _Z15newConvBinWBinIPjS_PhS0_S0_(
	.param .u64 .ptr .align 1 _Z15newConvBinWBinIPjS_PhS0_S0__param_0,
	.param .u64 .ptr .align 1 _Z15newConvBinWBinIPjS_PhS0_S0__param_1,
	.param .u64 .ptr .align 1 _Z15newConvBinWBinIPjS_PhS0_S0__param_2,
	.param .u64 .ptr .align 1 _Z15newConvBinWBinIPjS_PhS0_S0__param_3,
	.param .u64 .ptr .align 1 _Z15newConvBinWBinIPjS_PhS0_S0__param_4
)
{
	.reg .pred 	%p<18>;
	.reg .b16 	%rs<32>;
	.reg .b32 	%r<265>;
	.reg .b64 	%rd<37>;

	ld.param.u64 	%rd4, [_Z15newConvBinWBinIPjS_PhS0_S0__param_0];
	ld.param.u64 	%rd5, [_Z15newConvBinWBinIPjS_PhS0_S0__param_1];
	ld.param.u64 	%rd6, [_Z15newConvBinWBinIPjS_PhS0_S0__param_2];
	ld.param.u64 	%rd7, [_Z15newConvBinWBinIPjS_PhS0_S0__param_3];
	ld.param.u64 	%rd8, [_Z15newConvBinWBinIPjS_PhS0_S0__param_4];
	cvta.to.global.u64 	%rd1, %rd6;
	cvta.to.global.u64 	%rd2, %rd7;
	cvta.to.global.u64 	%rd9, %rd8;
	cvta.to.global.u64 	%rd10, %rd4;
	cvta.to.global.u64 	%rd11, %rd5;
	ld.global.u32 	%r1, [%rd11];
	ld.global.u32 	%r2, [%rd10];
	mov.u32 	%r77, %ctaid.x;
	mov.u32 	%r78, %ntid.x;
	mov.u32 	%r79, %tid.x;
	mad.lo.s32 	%r3, %r77, %r78, %r79;
	cvt.u64.u32 	%rd12, %r3;
	add.s64 	%rd3, %rd9, %rd12;
	mov.b16 	%rs21, 0;
	st.global.u8 	[%rd3], %rs21;
	shr.u32 	%r4, %r1, 1;
	neg.s32 	%r248, %r4;
	shr.u32 	%r80, %r1, 31;
	add.s32 	%r81, %r1, %r80;
	shr.s32 	%r6, %r81, 1;
	setp.lt.s32 	%p1, %r6, %r248;
	@%p1 bra 	$L__BB4_26;
	sub.s32 	%r82, %r2, %r1;
	add.s32 	%r83, %r82, 1;
	div.u32 	%r84, %r3, %r83;
	add.s32 	%r7, %r84, %r4;
	shr.u32 	%r8, %r1, 3;
	and.b32  	%r85, %r1, 7;
	add.s32 	%r9, %r85, -1;
	mad.lo.s32 	%r86, %r84, %r82, %r84;
	sub.s32 	%r10, %r3, %r86;
	mov.b16 	%rs29, 0;
$L__BB4_2:
	setp.lt.u32 	%p2, %r1, 8;
	add.s32 	%r88, %r7, %r248;
	mad.lo.s32 	%r12, %r88, %r2, %r10;
	add.s32 	%r89, %r248, %r4;
	mul.lo.s32 	%r13, %r89, %r1;
	and.b32  	%r14, %r13, 7;
	and.b32  	%r15, %r12, 7;
	mov.b32 	%r260, 0;
	@%p2 bra 	$L__BB4_17;
	neg.s32 	%r249, %r8;
	mov.b32 	%r251, 0;
	mov.u32 	%r250, %r13;
$L__BB4_4:
	setp.eq.s32 	%p3, %r249, 0;
	selp.b32 	%r20, %r9, 7, %p3;
	add.s32 	%r21, %r20, %r250;
	shr.u32 	%r91, %r250, 3;
	cvt.u64.u32 	%rd13, %r91;
	add.s64 	%rd14, %rd2, %rd13;
	ld.global.u8 	%rs3, [%rd14];
	shr.u32 	%r92, %r21, 3;
	cvt.u64.u32 	%rd15, %r92;
	add.s64 	%rd16, %rd2, %rd15;
	ld.global.u8 	%rs4, [%rd16];
	setp.ne.s32 	%p4, %r20, 7;
	@%p4 bra 	$L__BB4_6;
	cvt.u32.u16 	%r106, %rs3;
	and.b32  	%r107, %r106, 255;
	shl.b32 	%r252, %r107, %r14;
	cvt.u32.u16 	%r108, %rs4;
	and.b32  	%r109, %r108, 255;
	sub.s32 	%r110, 8, %r14;
	shr.u32 	%r253, %r109, %r110;
	bra.uni 	$L__BB4_7;
$L__BB4_6:
	cvt.u32.u16 	%r93, %rs3;
	and.b32  	%r94, %r93, 255;
	shl.b32 	%r95, %r94, %r14;
	sub.s32 	%r96, 7, %r20;
	mov.b32 	%r97, 255;
	shl.b32 	%r98, %r97, %r96;
	and.b32  	%r252, %r95, %r98;
	and.b32  	%r99, %r21, 7;
	xor.b32  	%r100, %r99, 7;
	cvt.u32.u16 	%r101, %rs4;
	and.b32  	%r102, %r101, 255;
	shr.u32 	%r103, %r102, %r100;
	not.b32 	%r104, %r99;
	add.s32 	%r105, %r14, %r104;
	shl.b32 	%r253, %r103, %r105;
$L__BB4_7:
	or.b32  	%r28, %r253, %r252;
	shl.b32 	%r111, %r251, 3;
	add.s32 	%r29, %r111, %r12;
	add.s32 	%r30, %r29, %r20;
	shr.u32 	%r112, %r29, 3;
	cvt.u64.u32 	%rd17, %r112;
	add.s64 	%rd18, %rd1, %rd17;
	ld.global.u8 	%rs5, [%rd18];
	shr.u32 	%r113, %r30, 3;
	cvt.u64.u32 	%rd19, %r113;
	add.s64 	%rd20, %rd1, %rd19;
	ld.global.u8 	%rs6, [%rd20];
	@%p4 bra 	$L__BB4_9;
	cvt.u32.u16 	%r127, %rs5;
	and.b32  	%r128, %r127, 255;
	shl.b32 	%r254, %r128, %r15;
	cvt.u32.u16 	%r129, %rs6;
	and.b32  	%r130, %r129, 255;
	sub.s32 	%r131, 8, %r15;
	shr.u32 	%r255, %r130, %r131;
	bra.uni 	$L__BB4_10;
$L__BB4_9:
	cvt.u32.u16 	%r114, %rs5;
	and.b32  	%r115, %r114, 255;
	shl.b32 	%r116, %r115, %r15;
	sub.s32 	%r117, 7, %r20;
	mov.b32 	%r118, 255;
	shl.b32 	%r119, %r118, %r117;
	and.b32  	%r254, %r116, %r119;
	and.b32  	%r120, %r30, 7;
	xor.b32  	%r121, %r120, 7;
	cvt.u32.u16 	%r122, %rs6;
	and.b32  	%r123, %r122, 255;
	shr.u32 	%r124, %r123, %r121;
	not.b32 	%r125, %r120;
	add.s32 	%r126, %r15, %r125;
	shl.b32 	%r255, %r124, %r126;
$L__BB4_10:
	or.b32  	%r132, %r255, %r254;
	xor.b32  	%r133, %r28, %r132;
	not.b32 	%r134, %r133;
	sub.s32 	%r135, 7, %r20;
	mov.b32 	%r136, 255;
	shl.b32 	%r137, %r136, %r135;
	and.b32  	%r138, %r137, 255;
	selp.b32 	%r139, %r138, 255, %p3;
	and.b32  	%r140, %r139, %r134;
	popc.b32 	%r141, %r140;
	cvt.u16.u32 	%rs24, %r141;
	add.s16 	%rs7, %rs29, %rs24;
	st.global.u8 	[%rd3], %rs7;
	add.s32 	%r37, %r251, 1;
	setp.eq.s32 	%p7, %r37, %r8;
	selp.b32 	%r38, %r9, 7, %p7;
	add.s32 	%r142, %r250, 8;
	add.s32 	%r39, %r142, %r38;
	shr.u32 	%r143, %r142, 3;
	cvt.u64.u32 	%rd21, %r143;
	add.s64 	%rd22, %rd2, %rd21;
	ld.global.u8 	%rs8, [%rd22];
	shr.u32 	%r144, %r39, 3;
	cvt.u64.u32 	%rd23, %r144;
	add.s64 	%rd24, %rd2, %rd23;
	ld.global.u8 	%rs9, [%rd24];
	setp.eq.s32 	%p8, %r38, 7;
	@%p8 bra 	$L__BB4_12;
	cvt.u32.u16 	%r145, %rs8;
	and.b32  	%r146, %r145, 255;
	shl.b32 	%r147, %r146, %r14;
	sub.s32 	%r148, 7, %r38;
	mov.b32 	%r149, 255;
	shl.b32 	%r150, %r149, %r148;
	and.b32  	%r256, %r147, %r150;
	and.b32  	%r151, %r39, 7;
	xor.b32  	%r152, %r151, 7;
	cvt.u32.u16 	%r153, %rs9;
	and.b32  	%r154, %r153, 255;
	shr.u32 	%r155, %r154, %r152;
	not.b32 	%r156, %r151;
	add.s32 	%r157, %r14, %r156;
	shl.b32 	%r257, %r155, %r157;
	bra.uni 	$L__BB4_13;
$L__BB4_12:
	cvt.u32.u16 	%r158, %rs8;
	and.b32  	%r159, %r158, 255;
	shl.b32 	%r256, %r159, %r14;
	cvt.u32.u16 	%r160, %rs9;
	and.b32  	%r161, %r160, 255;
	sub.s32 	%r162, 8, %r14;
	shr.u32 	%r257, %r161, %r162;
$L__BB4_13:
	or.b32  	%r46, %r257, %r256;
	add.s32 	%r163, %r29, 8;
	add.s32 	%r47, %r163, %r38;
	shr.u32 	%r164, %r163, 3;
	cvt.u64.u32 	%rd25, %r164;
	add.s64 	%rd26, %rd1, %rd25;
	ld.global.u8 	%rs10, [%rd26];
	shr.u32 	%r165, %r47, 3;
	cvt.u64.u32 	%rd27, %r165;
	add.s64 	%rd28, %rd1, %rd27;
	ld.global.u8 	%rs11, [%rd28];
	@%p8 bra 	$L__BB4_15;
	cvt.u32.u16 	%r166, %rs10;
	and.b32  	%r167, %r166, 255;
	shl.b32 	%r168, %r167, %r15;
	sub.s32 	%r169, 7, %r38;
	mov.b32 	%r170, 255;
	shl.b32 	%r171, %r170, %r169;
	and.b32  	%r258, %r168, %r171;
	and.b32  	%r172, %r47, 7;
	xor.b32  	%r173, %r172, 7;
	cvt.u32.u16 	%r174, %rs11;
	and.b32  	%r175, %r174, 255;
	shr.u32 	%r176, %r175, %r173;
	not.b32 	%r177, %r172;
	add.s32 	%r178, %r15, %r177;
	shl.b32 	%r259, %r176, %r178;
	bra.uni 	$L__BB4_16;
$L__BB4_15:
	cvt.u32.u16 	%r179, %rs10;
	and.b32  	%r180, %r179, 255;
	shl.b32 	%r258, %r180, %r15;
	cvt.u32.u16 	%r181, %rs11;
	and.b32  	%r182, %r181, 255;
	sub.s32 	%r183, 8, %r15;
	shr.u32 	%r259, %r182, %r183;
$L__BB4_16:
	or.b32  	%r184, %r259, %r258;
	xor.b32  	%r185, %r46, %r184;
	not.b32 	%r186, %r185;
	sub.s32 	%r187, 7, %r38;
	mov.b32 	%r188, 255;
	shl.b32 	%r189, %r188, %r187;
	and.b32  	%r190, %r189, 255;
	selp.b32 	%r191, %r190, 255, %p7;
	and.b32  	%r192, %r191, %r186;
	popc.b32 	%r193, %r192;
	cvt.u16.u32 	%rs25, %r193;
	add.s16 	%rs29, %rs7, %rs25;
	st.global.u8 	[%rd3], %rs29;
	add.s32 	%r251, %r251, 2;
	add.s32 	%r250, %r250, 16;
	add.s32 	%r249, %r249, 2;
	add.s32 	%r194, %r8, 1;
	and.b32  	%r260, %r194, 1073741822;
	setp.ne.s32 	%p11, %r251, %r260;
	@%p11 bra 	$L__BB4_4;
$L__BB4_17:
	and.b32  	%r195, %r1, 8;
	setp.ne.s32 	%p12, %r195, 0;
	@%p12 bra 	$L__BB4_25;
	setp.eq.s32 	%p13, %r260, %r8;
	selp.b32 	%r59, %r9, 7, %p13;
	shl.b32 	%r60, %r260, 3;
	add.s32 	%r196, %r60, %r13;
	add.s32 	%r61, %r196, %r59;
	shr.u32 	%r197, %r196, 3;
	cvt.u64.u32 	%rd29, %r197;
	add.s64 	%rd30, %rd2, %rd29;
	ld.global.u8 	%rs15, [%rd30];
	shr.u32 	%r198, %r61, 3;
	cvt.u64.u32 	%rd31, %r198;
	add.s64 	%rd32, %rd2, %rd31;
	ld.global.u8 	%rs16, [%rd32];
	setp.eq.s32 	%p14, %r59, 7;
	@%p14 bra 	$L__BB4_20;
	cvt.u32.u16 	%r199, %rs15;
	and.b32  	%r200, %r199, 255;
	shl.b32 	%r201, %r200, %r14;
	sub.s32 	%r202, 7, %r59;
	mov.b32 	%r203, 255;
	shl.b32 	%r204, %r203, %r202;
	and.b32  	%r261, %r201, %r204;
	and.b32  	%r205, %r61, 7;
	xor.b32  	%r206, %r205, 7;
	cvt.u32.u16 	%r207, %rs16;
	and.b32  	%r208, %r207, 255;
	shr.u32 	%r209, %r208, %r206;
	not.b32 	%r210, %r205;
	add.s32 	%r211, %r14, %r210;
	shl.b32 	%r262, %r209, %r211;
	bra.uni 	$L__BB4_21;
$L__BB4_20:
	cvt.u32.u16 	%r212, %rs15;
	and.b32  	%r213, %r212, 255;
	shl.b32 	%r261, %r213, %r14;
	cvt.u32.u16 	%r214, %rs16;
	and.b32  	%r215, %r214, 255;
	sub.s32 	%r216, 8, %r14;
	shr.u32 	%r262, %r215, %r216;
$L__BB4_21:
	setp.eq.s32 	%p15, %r59, 7;
	or.b32  	%r68, %r262, %r261;
	add.s32 	%r217, %r60, %r12;
	add.s32 	%r69, %r217, %r59;
	shr.u32 	%r218, %r217, 3;
	cvt.u64.u32 	%rd33, %r218;
	add.s64 	%rd34, %rd1, %rd33;
	ld.global.u8 	%rs17, [%rd34];
	shr.u32 	%r219, %r69, 3;
	cvt.u64.u32 	%rd35, %r219;
	add.s64 	%rd36, %rd1, %rd35;
	ld.global.u8 	%rs18, [%rd36];
	@%p15 bra 	$L__BB4_23;
	cvt.u32.u16 	%r220, %rs17;
	and.b32  	%r221, %r220, 255;
	shl.b32 	%r222, %r221, %r15;
	sub.s32 	%r223, 7, %r59;
	mov.b32 	%r224, 255;
	shl.b32 	%r225, %r224, %r223;
	and.b32  	%r263, %r222, %r225;
	and.b32  	%r226, %r69, 7;
	xor.b32  	%r227, %r226, 7;
	cvt.u32.u16 	%r228, %rs18;
	and.b32  	%r229, %r228, 255;
	shr.u32 	%r230, %r229, %r227;
	not.b32 	%r231, %r226;
	add.s32 	%r232, %r15, %r231;
	shl.b32 	%r264, %r230, %r232;
	bra.uni 	$L__BB4_24;
$L__BB4_23:
	cvt.u32.u16 	%r233, %rs17;
	and.b32  	%r234, %r233, 255;
	shl.b32 	%r263, %r234, %r15;
	cvt.u32.u16 	%r235, %rs18;
	and.b32  	%r236, %r235, 255;
	sub.s32 	%r237, 8, %r15;
	shr.u32 	%r264, %r236, %r237;
$L__BB4_24:
	setp.eq.s32 	%p16, %r260, %r8;
	or.b32  	%r238, %r264, %r263;
	xor.b32  	%r239, %r68, %r238;
	not.b32 	%r240, %r239;
	sub.s32 	%r241, 7, %r59;
	mov.b32 	%r242, 255;
	shl.b32 	%r243, %r242, %r241;
	and.b32  	%r244, %r243, 255;
	selp.b32 	%r245, %r244, 255, %p16;
	and.b32  	%r246, %r245, %r240;
	popc.b32 	%r247, %r246;
	cvt.u16.u32 	%rs26, %r247;
	add.s16 	%rs29, %rs29, %rs26;
	st.global.u8 	[%rd3], %rs29;
$L__BB4_25:
	add.s32 	%r76, %r248, 1;
	setp.ne.s32 	%p17, %r248, %r6;
	mov.u32 	%r248, %r76;
	@%p17 bra 	$L__BB4_2;
$L__BB4_26:
	ret;

}


// ===== COMPILED SASS (sm_100) =====

	.target	sm_100

	.elftype	@"ET_EXEC"


//--------------------- .note.nv.tkinfo           --------------------------
	.section	.note.nv.tkinfo,"",@"SHT_NOTE"
	.sectionflags	@"SHF_NOTE_NV_TKINFO"
	.tkinfo
        /*0018*/ 	.word	0x00000002
        /*0030*/ 	.string	""
        /*0030*/ 	.string	"ptxas"
        /*0030*/ 	.string	"Cuda compilation tools, release 13.0, V13.0.88"
        /*0030*/ 	.string	"Build cuda_13.0.r13.0/compiler.36424714_0"
        /*0030*/ 	.string	"-arch sm_100 -m 64 "



//--------------------- .note.nv.cuinfo           --------------------------
	.section	.note.nv.cuinfo,"",@"SHT_NOTE"
	.sectionflags	@"SHF_NOTE_NV_CUINFO"
        /*0018*/ 	.short	0x0002
        /*001a*/ 	.short	0x0064
        /*001c*/ 	.short	0x0082
	.zero		2


//--------------------- .nv.info                  --------------------------
	.section	.nv.info,"",@"SHT_CUDA_INFO"
	.align	4


	//----- nvinfo : EIATTR_REGCOUNT
	.align		4
        /*0000*/ 	.byte	0x04, 0x2f
        /*0002*/ 	.short	(.L_1 - .L_0)
	.align		4
.L_0:
        /*0004*/ 	.word	index@(_Z12convStandardPjS_PdS0_S0_)
        /*0008*/ 	.word	0x00000020


	//----- nvinfo : EIATTR_FRAME_SIZE
	.align		4
.L_1:
        /*000c*/ 	.byte	0x04, 0x11
        /*000e*/ 	.short	(.L_3 - .L_2)
	.align		4
.L_2:
        /*0010*/ 	.word	index@(_Z12convStandardPjS_PdS0_S0_)
        /*0014*/ 	.word	0x00000000


	//----- nvinfo : EIATTR_REGCOUNT
	.align		4
.L_3:
        /*0018*/ 	.byte	0x04, 0x2f
        /*001a*/ 	.short	(.L_5 - .L_4)
	.align		4
.L_4:
        /*001c*/ 	.word	index@(_Z8convBinWPjS_PdPhS0_)
        /*0020*/ 	.word	0x0000001e


	//----- nvinfo : EIATTR_FRAME_SIZE
	.align		4
.L_5:
        /*0024*/ 	.byte	0x04, 0x11
        /*0026*/ 	.short	(.L_7 - .L_6)
	.align		4
.L_6:
        /*0028*/ 	.word	index@(_Z8convBinWPjS_PdPhS0_)
        /*002c*/ 	.word	0x00000000


	//----- nvinfo : EIATTR_REGCOUNT
	.align		4
.L_7:
        /*0030*/ 	.byte	0x04, 0x2f
        /*0032*/ 	.short	(.L_9 - .L_8)
	.align		4
.L_8:
        /*0034*/ 	.word	index@(_Z11newConvBinWPjS_PdPhS0_)
        /*0038*/ 	.word	0x0000001e


	//----- nvinfo : EIATTR_FRAME_SIZE
	.align		4
.L_9:
        /*003c*/ 	.byte	0x04, 0x11
        /*003e*/ 	.short	(.L_11 - .L_10)
	.align		4
.L_10:
        /*0040*/ 	.word	index@(_Z11newConvBinWPjS_PdPhS0_)
        /*0044*/ 	.word	0x00000000


	//----- nvinfo : EIATTR_REGCOUNT
	.align		4
.L_11:
        /*0048*/ 	.byte	0x04, 0x2f
        /*004a*/ 	.short	(.L_13 - .L_12)
	.align		4
.L_12:
        /*004c*/ 	.word	index@(_Z12convBinWBinIPjS_PhS0_S0_)
        /*0050*/ 	.word	0x0000001f


	//----- nvinfo : EIATTR_FRAME_SIZE
	.align		4
.L_13:
        /*0054*/ 	.byte	0x04, 0x11
        /*0056*/ 	.short	(.L_15 - .L_14)
	.align		4
.L_14:
        /*0058*/ 	.word	index@(_Z12convBinWBinIPjS_PhS0_S0_)
        /*005c*/ 	.word	0x00000000


	//----- nvinfo : EIATTR_REGCOUNT
	.align		4
.L_15:
        /*0060*/ 	.byte	0x04, 0x2f
        /*0062*/ 	.short	(.L_17 - .L_16)
	.align		4
.L_16:
        /*0064*/ 	.word	index@(_Z15newConvBinWBinIPjS_PhS0_S0_)
        /*0068*/ 	.word	0x00000016


	//----- nvinfo : EIATTR_FRAME_SIZE
	.align		4
.L_17:
        /*006c*/ 	.byte	0x04, 0x11
        /*006e*/ 	.short	(.L_19 - .L_18)
	.align		4
.L_18:
        /*0070*/ 	.word	index@(_Z15newConvBinWBinIPjS_PhS0_S0_)
        /*0074*/ 	.word	0x00000000


	//----- nvinfo : EIATTR_MIN_STACK_SIZE
	.align		4
.L_19:
        /*0078*/ 	.byte	0x04, 0x12
        /*007a*/ 	.short	(.L_21 - .L_20)
	.align		4
.L_20:
        /*007c*/ 	.word	index@(_Z15newConvBinWBinIPjS_PhS0_S0_)
        /*0080*/ 	.word	0x00000000


	//----- nvinfo : EIATTR_MIN_STACK_SIZE
	.align		4
.L_21:
        /*0084*/ 	.byte	0x04, 0x12
        /*0086*/ 	.short	(.L_23 - .L_22)
	.align		4
.L_22:
        /*0088*/ 	.word	index@(_Z12convBinWBinIPjS_PhS0_S0_)
        /*008c*/ 	.word	0x00000000


	//----- nvinfo : EIATTR_MIN_STACK_SIZE
	.align		4
.L_23:
        /*0090*/ 	.byte	0x04, 0x12
        /*0092*/ 	.short	(.L_25 - .L_24)
	.align		4
.L_24:
        /*0094*/ 	.word	index@(_Z11newConvBinWPjS_PdPhS0_)
        /*0098*/ 	.word	0x00000000


	//----- nvinfo : EIATTR_MIN_STACK_SIZE
	.align		4
.L_25:
        /*009c*/ 	.byte	0x04, 0x12
        /*009e*/ 	.short	(.L_27 - .L_26)
	.align		4
.L_26:
        /*00a0*/ 	.word	index@(_Z8convBinWPjS_PdPhS0_)
        /*00a4*/ 	.word	0x00000000


	//----- nvinfo : EIATTR_MIN_STACK_SIZE
	.align		4
.L_27:
        /*00a8*/ 	.byte	0x04, 0x12
        /*00aa*/ 	.short	(.L_29 - .L_28)
	.align		4
.L_28:
        /*00ac*/ 	.word	index@(_Z12convStandardPjS_PdS0_S0_)
        /*00b0*/ 	.word	0x00000000
.L_29:


//--------------------- .nv.compat                --------------------------
	.section	.nv.compat,"",@"SHT_CUDA_COMPAT_INFO"
	.align	4
        /*0000*/ 	.byte	0x02, 0x09, 0x00, 0x00, 0x02, 0x02, 0x01, 0x00, 0x02, 0x05, 0x05, 0x00, 0x03, 0x07, 0x01, 0x01
        /*0010*/ 	.byte	0x02, 0x03, 0x00, 0x00, 0x02, 0x06, 0x01, 0x00, 0x04, 0x0b, 0x08, 0x00, 0x01, 0x00, 0x00, 0x00
        /*0020*/ 	.byte	0x00, 0x00, 0x00, 0x00


//--------------------- .nv.info._Z15newConvBinWBinIPjS_PhS0_S0_ --------------------------
	.section	.nv.info._Z15newConvBinWBinIPjS_PhS0_S0_,"",@"SHT_CUDA_INFO"
	.sectionflags	@""
	.align	4


	//----- nvinfo : EIATTR_CUDA_API_VERSION
	.align		4
        /*0000*/ 	.byte	0x04, 0x37
        /*0002*/ 	.short	(.L_31 - .L_30)
.L_30:
        /*0004*/ 	.word	0x00000082


	//----- nvinfo : EIATTR_KPARAM_INFO
	.align		4
.L_31:
        /*0008*/ 	.byte	0x04, 0x17
        /*000a*/ 	.short	(.L_33 - .L_32)
.L_32:
        /*000c*/ 	.word	0x00000000
        /*0010*/ 	.short	0x0004
        /*0012*/ 	.short	0x0020
        /*0014*/ 	.byte	0x00, 0xf5, 0x21, 0x00


	//----- nvinfo : EIATTR_KPARAM_INFO
	.align		4
.L_33:
        /*0018*/ 	.byte	0x04, 0x17
        /*001a*/ 	.short	(.L_35 - .L_34)
.L_34:
        /*001c*/ 	.word	0x00000000
        /*0020*/ 	.short	0x0003
        /*0022*/ 	.short	0x0018
        /*0024*/ 	.byte	0x00, 0xf5, 0x21, 0x00


	//----- nvinfo : EIATTR_KPARAM_INFO
	.align		4
.L_35:
        /*0028*/ 	.byte	0x04, 0x17
        /*002a*/ 	.short	(.L_37 - .L_36)
.L_36:
        /*002c*/ 	.word	0x00000000
        /*0030*/ 	.short	0x0002
        /*0032*/ 	.short	0x0010
        /*0034*/ 	.byte	0x00, 0xf5, 0x21, 0x00


	//----- nvinfo : EIATTR_KPARAM_INFO
	.align		4
.L_37:
        /*0038*/ 	.byte	0x04, 0x17
        /*003a*/ 	.short	(.L_39 - .L_38)
.L_38:
        /*003c*/ 	.word	0x00000000
        /*0040*/ 	.short	0x0001
        /*0042*/ 	.short	0x0008
        /*0044*/ 	.byte	0x00, 0xf5, 0x21, 0x00


	//----- nvinfo : EIATTR_KPARAM_INFO
	.align		4
.L_39:
        /*0048*/ 	.byte	0x04, 0x17
        /*004a*/ 	.short	(.L_41 - .L_40)
.L_40:
        /*004c*/ 	.word	0x00000000
        /*0050*/ 	.short	0x0000
        /*0052*/ 	.short	0x0000
        /*0054*/ 	.byte	0x00, 0xf5, 0x21, 0x00


	//----- nvinfo : EIATTR_SPARSE_MMA_MASK
	.align		4
.L_41:
        /*0058*/ 	.byte	0x03, 0x50
        /*005a*/ 	.short	0x0000


	//----- nvinfo : EIATTR_MAXREG_COUNT
	.align		4
        /*005c*/ 	.byte	0x03, 0x1b
        /*005e*/ 	.short	0x00ff


	//----- nvinfo : EIATTR_MERCURY_ISA_VERSION
	.align		4
        /*0060*/ 	.byte	0x03, 0x5f
        /*0062*/ 	.short	0x0101


	//----- nvinfo : EIATTR_VRC_CTA_INIT_COUNT
	.align		4
        /*0064*/ 	.byte	0x02, 0x4a
	.zero		1
	.zero		1


	//----- nvinfo : EIATTR_EXIT_INSTR_OFFSETS
	.align		4
        /*0068*/ 	.byte	0x04, 0x1c
        /*006a*/ 	.short	(.L_43 - .L_42)


	//   ....[0]....
.L_42:
        /*006c*/ 	.word	0x00000150


	//   ....[1]....
        /*0070*/ 	.word	0x00000fc0


	//----- nvinfo : EIATTR_CBANK_PARAM_SIZE
	.align		4
.L_43:
        /*0074*/ 	.byte	0x03, 0x19
        /*0076*/ 	.short	0x0028


	//----- nvinfo : EIATTR_PARAM_CBANK
	.align		4
        /*0078*/ 	.byte	0x04, 0x0a
        /*007a*/ 	.short	(.L_45 - .L_44)
	.align		4
.L_44:
        /*007c*/ 	.word	index@(.nv.constant0._Z15newConvBinWBinIPjS_PhS0_S0_)
        /*0080*/ 	.short	0x0380
        /*0082*/ 	.short	0x0028


	//----- nvinfo : EIATTR_SW_WAR
	.align		4
.L_45:
        /*0084*/ 	.byte	0x04, 0x36
        /*0086*/ 	.short	(.L_47 - .L_46)
.L_46:
        /*0088*/ 	.word	0x00000008
.L_47:


//--------------------- .nv.info._Z12convBinWBinIPjS_PhS0_S0_ --------------------------
	.section	.nv.info._Z12convBinWBinIPjS_PhS0_S0_,"",@"SHT_CUDA_INFO"
	.sectionflags	@""
	.align	4


	//----- nvinfo : EIATTR_CUDA_API_VERSION
	.align		4
        /*0000*/ 	.byte	0x04, 0x37
        /*0002*/ 	.short	(.L_49 - .L_48)
.L_48:
        /*0004*/ 	.word	0x00000082


	//----- nvinfo : EIATTR_KPARAM_INFO
	.align		4
.L_49:
        /*0008*/ 	.byte	0x04, 0x17
        /*000a*/ 	.short	(.L_51 - .L_50)
.L_50:
        /*000c*/ 	.word	0x00000000
        /*0010*/ 	.short	0x0004
        /*0012*/ 	.short	0x0020
        /*0014*/ 	.byte	0x00, 0xf5, 0x21, 0x00


	//----- nvinfo : EIATTR_KPARAM_INFO
	.align		4
.L_51:
        /*0018*/ 	.byte	0x04, 0x17
        /*001a*/ 	.short	(.L_53 - .L_52)
.L_52:
        /*001c*/ 	.word	0x00000000
        /*0020*/ 	.short	0x0003
        /*0022*/ 	.short	0x0018
        /*0024*/ 	.byte	0x00, 0xf5, 0x21, 0x00


	//----- nvinfo : EIATTR_KPARAM_INFO
	.align		4
.L_53:
        /*0028*/ 	.byte	0x04, 0x17
        /*002a*/ 	.short	(.L_55 - .L_54)
.L_54:
        /*002c*/ 	.word	0x00000000
        /*0030*/ 	.short	0x0002
        /*0032*/ 	.short	0x0010
        /*0034*/ 	.byte	0x00, 0xf5, 0x21, 0x00


	//----- nvinfo : EIATTR_KPARAM_INFO
	.align		4
.L_55:
        /*0038*/ 	.byte	0x04, 0x17
        /*003a*/ 	.short	(.L_57 - .L_56)
.L_56:
        /*003c*/ 	.word	0x00000000
        /*0040*/ 	.short	0x0001
        /*0042*/ 	.short	0x0008
        /*0044*/ 	.byte	0x00, 0xf5, 0x21, 0x00


	//----- nvinfo : EIATTR_KPARAM_INFO
	.align		4
.L_57:
        /*0048*/ 	.byte	0x04, 0x17
        /*004a*/ 	.short	(.L_59 - .L_58)
.L_58:
        /*004c*/ 	.word	0x00000000
        /*0050*/ 	.short	0x0000
        /*0052*/ 	.short	0x0000
        /*0054*/ 	.byte	0x00, 0xf5, 0x21, 0x00


	//----- nvinfo : EIATTR_SPARSE_MMA_MASK
	.align		4
.L_59:
        /*0058*/ 	.byte	0x03, 0x50
        /*005a*/ 	.short	0x0000


	//----- nvinfo : EIATTR_MAXREG_COUNT
	.align		4
        /*005c*/ 	.byte	0x03, 0x1b
        /*005e*/ 	.short	0x00ff


	//----- nvinfo : EIATTR_MERCURY_ISA_VERSION
	.align		4
        /*0060*/ 	.byte	0x03, 0x5f
        /*0062*/ 	.short	0x0101


	//----- nvinfo : EIATTR_VRC_CTA_INIT_COUNT
	.align		4
        /*0064*/ 	.byte	0x02, 0x4a
	.zero		1
	.zero		1


	//----- nvinfo : EIATTR_EXIT_INSTR_OFFSETS
	.align		4
        /*0068*/ 	.byte	0x04, 0x1c
        /*006a*/ 	.short	(.L_61 - .L_60)


	//   ....[0]....
.L_60:
        /*006c*/ 	.word	0x000000f0


	//   ....[1]....
        /*0070*/ 	.word	0x000012e0


	//----- nvinfo : EIATTR_CBANK_PARAM_SIZE
	.align		4
.L_61:
        /*0074*/ 	.byte	0x03, 0x19
        /*0076*/ 	.short	0x0028


	//----- nvinfo : EIATTR_PARAM_CBANK
	.align		4
        /*0078*/ 	.byte	0x04, 0x0a
        /*007a*/ 	.short	(.L_63 - .L_62)
	.align		4
.L_62:
        /*007c*/ 	.word	index@(.nv.constant0._Z12convBinWBinIPjS_PhS0_S0_)
        /*0080*/ 	.short	0x0380
        /*0082*/ 	.short	0x0028


	//----- nvinfo : EIATTR_SW_WAR
	.align		4
.L_63:
        /*0084*/ 	.byte	0x04, 0x36
        /*0086*/ 	.short	(.L_65 - .L_64)
.L_64:
        /*0088*/ 	.word	0x00000008
.L_65:


//--------------------- .nv.info._Z11newConvBinWPjS_PdPhS0_ --------------------------
	.section	.nv.info._Z11newConvBinWPjS_PdPhS0_,"",@"SHT_CUDA_INFO"
	.sectionflags	@""
	.align	4


	//----- nvinfo : EIATTR_CUDA_API_VERSION
	.align		4
        /*0000*/ 	.byte	0x04, 0x37
        /*0002*/ 	.short	(.L_67 - .L_66)
.L_66:
        /*0004*/ 	.word	0x00000082


	//----- nvinfo : EIATTR_KPARAM_INFO
	.align		4
.L_67:
        /*0008*/ 	.byte	0x04, 0x17
        /*000a*/ 	.short	(.L_69 - .L_68)
.L_68:
        /*000c*/ 	.word	0x00000000
        /*0010*/ 	.short	0x0004
        /*0012*/ 	.short	0x0020
        /*0014*/ 	.byte	0x00, 0xf5, 0x21, 0x00


	//----- nvinfo : EIATTR_KPARAM_INFO
	.align		4
.L_69:
        /*0018*/ 	.byte	0x04, 0x17
        /*001a*/ 	.short	(.L_71 - .L_70)
.L_70:
        /*001c*/ 	.word	0x00000000
        /*0020*/ 	.short	0x0003
        /*0022*/ 	.short	0x0018
        /*0024*/ 	.byte	0x00, 0xf5, 0x21, 0x00


	//----- nvinfo : EIATTR_KPARAM_INFO
	.align		4
.L_71:
        /*0028*/ 	.byte	0x04, 0x17
        /*002a*/ 	.short	(.L_73 - .L_72)
.L_72:
        /*002c*/ 	.word	0x00000000
        /*0030*/ 	.short	0x0002
        /*0032*/ 	.short	0x0010
        /*0034*/ 	.byte	0x00, 0xf5, 0x21, 0x00


	//----- nvinfo : EIATTR_KPARAM_INFO
	.align		4
.L_73:
        /*0038*/ 	.byte	0x04, 0x17
        /*003a*/ 	.short	(.L_75 - .L_74)
.L_74:
        /*003c*/ 	.word	0x00000000
        /*0040*/ 	.short	0x0001
        /*0042*/ 	.short	0x0008
        /*0044*/ 	.byte	0x00, 0xf5, 0x21, 0x00


	//----- nvinfo : EIATTR_KPARAM_INFO
	.align		4
.L_75:
        /*0048*/ 	.byte	0x04, 0x17
        /*004a*/ 	.short	(.L_77 - .L_76)
.L_76:
        /*004c*/ 	.word	0x00000000
        /*0050*/ 	.short	0x0000
        /*0052*/ 	.short	0x0000
        /*0054*/ 	.byte	0x00, 0xf5, 0x21, 0x00


	//----- nvinfo : EIATTR_SPARSE_MMA_MASK
	.align		4
.L_77:
        /*0058*/ 	.byte	0x03, 0x50
        /*005a*/ 	.short	0x0000


	//----- nvinfo : EIATTR_MAXREG_COUNT
	.align		4
        /*005c*/ 	.byte	0x03, 0x1b
        /*005e*/ 	.short	0x00ff


	//----- nvinfo : EIATTR_MERCURY_ISA_VERSION
	.align		4
        /*0060*/ 	.byte	0x03, 0x5f
        /*0062*/ 	.short	0x0101


	//----- nvinfo : EIATTR_VRC_CTA_INIT_COUNT
	.align		4
        /*0064*/ 	.byte	0x02, 0x4a
	.zero		1
	.zero		1


	//----- nvinfo : EIATTR_EXIT_INSTR_OFFSETS
	.align		4
        /*0068*/ 	.byte	0x04, 0x1c
        /*006a*/ 	.short	(.L_79 - .L_78)


	//   ....[0]....
.L_78:
        /*006c*/ 	.word	0x000000f0


	//   ....[1]....
        /*0070*/ 	.word	0x00001610


	//----- nvinfo : EIATTR_CBANK_PARAM_SIZE
	.align		4
.L_79:
        /*0074*/ 	.byte	0x03, 0x19
        /*0076*/ 	.short	0x0028


	//----- nvinfo : EIATTR_PARAM_CBANK
	.align		4
        /*0078*/ 	.byte	0x04, 0x0a
        /*007a*/ 	.short	(.L_81 - .L_80)
	.align		4
.L_80:
        /*007c*/ 	.word	index@(.nv.constant0._Z11newConvBinWPjS_PdPhS0_)
        /*0080*/ 	.short	0x0380
        /*0082*/ 	.short	0x0028


	//----- nvinfo : EIATTR_SW_WAR
	.align		4
.L_81:
        /*0084*/ 	.byte	0x04, 0x36
        /*0086*/ 	.short	(.L_83 - .L_82)
.L_82:
        /*0088*/ 	.word	0x00000008
.L_83:


//--------------------- .nv.info._Z8convBinWPjS_PdPhS0_ --------------------------
	.section	.nv.info._Z8convBinWPjS_PdPhS0_,"",@"SHT_CUDA_INFO"
	.sectionflags	@""
	.align	4


	//----- nvinfo : EIATTR_CUDA_API_VERSION
	.align		4
        /*0000*/ 	.byte	0x04, 0x37
        /*0002*/ 	.short	(.L_85 - .L_84)
.L_84:
        /*0004*/ 	.word	0x00000082


	//----- nvinfo : EIATTR_KPARAM_INFO
	.align		4
.L_85:
        /*0008*/ 	.byte	0x04, 0x17
        /*000a*/ 	.short	(.L_87 - .L_86)
.L_86:
        /*000c*/ 	.word	0x00000000
        /*0010*/ 	.short	0x0004
        /*0012*/ 	.short	0x0020
        /*0014*/ 	.byte	0x00, 0xf5, 0x21, 0x00


	//----- nvinfo : EIATTR_KPARAM_INFO
	.align		4
.L_87:
        /*0018*/ 	.byte	0x04, 0x17
        /*001a*/ 	.short	(.L_89 - .L_88)
.L_88:
        /*001c*/ 	.word	0x00000000
        /*0020*/ 	.short	0x0003
        /*0022*/ 	.short	0x0018
        /*0024*/ 	.byte	0x00, 0xf5, 0x21, 0x00


	//----- nvinfo : EIATTR_KPARAM_INFO
	.align		4
.L_89:
        /*0028*/ 	.byte	0x04, 0x17
        /*002a*/ 	.short	(.L_91 - .L_90)
.L_90:
        /*002c*/ 	.word	0x00000000
        /*0030*/ 	.short	0x0002
        /*0032*/ 	.short	0x0010
        /*0034*/ 	.byte	0x00, 0xf5, 0x21, 0x00


	//----- nvinfo : EIATTR_KPARAM_INFO
	.align		4
.L_91:
        /*0038*/ 	.byte	0x04, 0x17
        /*003a*/ 	.short	(.L_93 - .L_92)
.L_92:
        /*003c*/ 	.word	0x00000000
        /*0040*/ 	.short	0x0001
        /*0042*/ 	.short	0x0008
        /*0044*/ 	.byte	0x00, 0xf5, 0x21, 0x00


	//----- nvinfo : EIATTR_KPARAM_INFO
	.align		4
.L_93:
        /*0048*/ 	.byte	0x04, 0x17
        /*004a*/ 	.short	(.L_95 - .L_94)
.L_94:
        /*004c*/ 	.word	0x00000000
        /*0050*/ 	.short	0x0000
        /*0052*/ 	.short	0x0000
        /*0054*/ 	.byte	0x00, 0xf5, 0x21, 0x00


	//----- nvinfo : EIATTR_SPARSE_MMA_MASK
	.align		4
.L_95:
        /*0058*/ 	.byte	0x03, 0x50
        /*005a*/ 	.short	0x0000


	//----- nvinfo : EIATTR_MAXREG_COUNT
	.align		4
        /*005c*/ 	.byte	0x03, 0x1b
        /*005e*/ 	.short	0x00ff


	//----- nvinfo : EIATTR_MERCURY_ISA_VERSION
	.align		4
        /*0060*/ 	.byte	0x03, 0x5f
        /*0062*/ 	.short	0x0101


	//----- nvinfo : EIATTR_VRC_CTA_INIT_COUNT
	.align		4
        /*0064*/ 	.byte	0x02, 0x4a
	.zero		1
	.zero		1


	//----- nvinfo : EIATTR_EXIT_INSTR_OFFSETS
	.align		4
        /*0068*/ 	.byte	0x04, 0x1c
        /*006a*/ 	.short	(.L_97 - .L_96)


	//   ....[0]....
.L_96:
        /*006c*/ 	.word	0x00000100


	//   ....[1]....
        /*0070*/ 	.word	0x000015d0


	//----- nvinfo : EIATTR_CBANK_PARAM_SIZE
	.align		4
.L_97:
        /*0074*/ 	.byte	0x03, 0x19
        /*0076*/ 	.short	0x0028


	//----- nvinfo : EIATTR_PARAM_CBANK
	.align		4
        /*0078*/ 	.byte	0x04, 0x0a
        /*007a*/ 	.short	(.L_99 - .L_98)
	.align		4
.L_98:
        /*007c*/ 	.word	index@(.nv.constant0._Z8convBinWPjS_PdPhS0_)
        /*0080*/ 	.short	0x0380
        /*0082*/ 	.short	0x0028


	//----- nvinfo : EIATTR_SW_WAR
	.align		4
.L_99:
        /*0084*/ 	.byte	0x04, 0x36
        /*0086*/ 	.short	(.L_101 - .L_100)
.L_100:
        /*0088*/ 	.word	0x00000008
.L_101:


//--------------------- .nv.info._Z12convStandardPjS_PdS0_S0_ --------------------------
	.section	.nv.info._Z12convStandardPjS_PdS0_S0_,"",@"SHT_CUDA_INFO"
	.sectionflags	@""
	.align	4


	//----- nvinfo : EIATTR_CUDA_API_VERSION
	.align		4
        /*0000*/ 	.byte	0x04, 0x37
        /*0002*/ 	.short	(.L_103 - .L_102)
.L_102:
        /*0004*/ 	.word	0x00000082


	//----- nvinfo : EIATTR_KPARAM_INFO
	.align		4
.L_103:
        /*0008*/ 	.byte	0x04, 0x17
        /*000a*/ 	.short	(.L_105 - .L_104)
.L_104:
        /*000c*/ 	.word	0x00000000
        /*0010*/ 	.short	0x0004
        /*0012*/ 	.short	0x0020
        /*0014*/ 	.byte	0x00, 0xf5, 0x21, 0x00


	//----- nvinfo : EIATTR_KPARAM_INFO
	.align		4
.L_105:
        /*0018*/ 	.byte	0x04, 0x17
        /*001a*/ 	.short	(.L_107 - .L_106)
.L_106:
        /*001c*/ 	.word	0x00000000
        /*0020*/ 	.short	0x0003
        /*0022*/ 	.short	0x0018
        /*0024*/ 	.byte	0x00, 0xf5, 0x21, 0x00


	//----- nvinfo : EIATTR_KPARAM_INFO
	.align		4
.L_107:
        /*0028*/ 	.byte	0x04, 0x17
        /*002a*/ 	.short	(.L_109 - .L_108)
.L_108:
        /*002c*/ 	.word	0x00000000
        /*0030*/ 	.short	0x0002
        /*0032*/ 	.short	0x0010
        /*0034*/ 	.byte	0x00, 0xf5, 0x21, 0x00


	//----- nvinfo : EIATTR_KPARAM_INFO
	.align		4
.L_109:
        /*0038*/ 	.byte	0x04, 0x17
        /*003a*/ 	.short	(.L_111 - .L_110)
.L_110:
        /*003c*/ 	.word	0x00000000
        /*0040*/ 	.short	0x0001
        /*0042*/ 	.short	0x0008
        /*0044*/ 	.byte	0x00, 0xf5, 0x21, 0x00


	//----- nvinfo : EIATTR_KPARAM_INFO
	.align		4
.L_111:
        /*0048*/ 	.byte	0x04, 0x17
        /*004a*/ 	.short	(.L_113 - .L_112)
.L_112:
        /*004c*/ 	.word	0x00000000
        /*0050*/ 	.short	0x0000
        /*0052*/ 	.short	0x0000
        /*0054*/ 	.byte	0x00, 0xf5, 0x21, 0x00


	//----- nvinfo : EIATTR_SPARSE_MMA_MASK
	.align		4
.L_113:
        /*0058*/ 	.byte	0x03, 0x50
        /*005a*/ 	.short	0x0000


	//----- nvinfo : EIATTR_MAXREG_COUNT
	.align		4
        /*005c*/ 	.byte	0x03, 0x1b
        /*005e*/ 	.short	0x00ff


	//----- nvinfo : EIATTR_MERCURY_ISA_VERSION
	.align		4
        /*0060*/ 	.byte	0x03, 0x5f
        /*0062*/ 	.short	0x0101


	//----- nvinfo : EIATTR_VRC_CTA_INIT_COUNT
	.align		4
        /*0064*/ 	.byte	0x02, 0x4a
	.zero		1
	.zero		1


	//----- nvinfo : EIATTR_EXIT_INSTR_OFFSETS
	.align		4
        /*0068*/ 	.byte	0x04, 0x1c
        /*006a*/ 	.short	(.L_115 - .L_114)


	//   ....[0]....
.L_114:
        /*006c*/ 	.word	0x000000f0


	//   ....[1]....
        /*0070*/ 	.word	0x00001410


	//----- nvinfo : EIATTR_CBANK_PARAM_SIZE
	.align		4
.L_115:
        /*0074*/ 	.byte	0x03, 0x19
        /*0076*/ 	.short	0x0028


	//----- nvinfo : EIATTR_PARAM_CBANK
	.align		4
        /*0078*/ 	.byte	0x04, 0x0a
        /*007a*/ 	.short	(.L_117 - .L_116)
	.align		4
.L_116:
        /*007c*/ 	.word	index@(.nv.constant0._Z12convStandardPjS_PdS0_S0_)
        /*0080*/ 	.short	0x0380
        /*0082*/ 	.short	0x0028


	//----- nvinfo : EIATTR_SW_WAR
	.align		4
.L_117:
        /*0084*/ 	.byte	0x04, 0x36
        /*0086*/ 	.short	(.L_119 - .L_118)
.L_118:
        /*0088*/ 	.word	0x00000008
.L_119:


//--------------------- .nv.callgraph             --------------------------
	.section	.nv.callgraph,"",@"SHT_CUDA_CALLGRAPH"
	.align	4
	.sectionentsize	8
	.align		4
        /*0000*/ 	.word	0x00000000
	.align		4
        /*0004*/ 	.word	0xffffffff
	.align		4
        /*0008*/ 	.word	0x00000000
	.align		4
        /*000c*/ 	.word	0xfffffffe
	.align		4
        /*0010*/ 	.word	0x00000000
	.align		4
        /*0014*/ 	.word	0xfffffffd
	.align		4
        /*0018*/ 	.word	0x00000000
	.align		4
        /*001c*/ 	.word	0xfffffffc


//--------------------- .text._Z15newConvBinWBinIPjS_PhS0_S0_ --------------------------
	.section	.text._Z15newConvBinWBinIPjS_PhS0_S0_,"ax",@progbits
	.align	128
        .global         _Z15newConvBinWBinIPjS_PhS0_S0_
        .type           _Z15newConvBinWBinIPjS_PhS0_S0_,@function
        .size           _Z15newConvBinWBinIPjS_PhS0_S0_,(.L_x_45 - _Z15newConvBinWBinIPjS_PhS0_S0_)
        .other          _Z15newConvBinWBinIPjS_PhS0_S0_,@"STO_CUDA_ENTRY STV_DEFAULT"
_Z15newConvBinWBinIPjS_PhS0_S0_:
.text._Z15newConvBinWBinIPjS_PhS0_S0_:
[----:B------:R-:W-:Y:S08]  /*0000*/  LDC R1, c[0x0][0x37c] ;  /* 0x0000df00ff017b82 */ /* 0x000ff00000000800 */
[----:B------:R-:W0:Y:S01]  /*0010*/  LDC.64 R2, c[0x0][0x388] ;  /* 0x0000e200ff027b82 */ /* 0x000e220000000a00 */
[----:B------:R-:W0:Y:S01]  /*0020*/  LDCU.64 UR18, c[0x0][0x358] ;  /* 0x00006b00ff1277ac */ /* 0x000e220008000a00 */
[----:B------:R-:W1:Y:S01]  /*0030*/  S2R R7, SR_TID.X ;  /* 0x0000000000077919 */ /* 0x000e620000002100 */
[----:B------:R-:W2:Y:S01]  /*0040*/  LDCU.64 UR8, c[0x0][0x3a0] ;  /* 0x00007400ff0877ac */ /* 0x000ea20008000a00 */
[----:B0-----:R-:W3:Y:S04]  /*0050*/  LDG.E R2, desc[UR18][R2.64] ;  /* 0x0000001202027981 */ /* 0x001ee8000c1e1900 */
[----:B------:R-:W1:Y:S08]  /*0060*/  S2UR UR4, SR_CTAID.X ;  /* 0x00000000000479c3 */ /* 0x000e700000002500 */
[----:B------:R-:W1:Y:S08]  /*0070*/  LDC R6, c[0x0][0x360] ;  /* 0x0000d800ff067b82 */ /* 0x000e700000000800 */
[----:B------:R-:W0:Y:S01]  /*0080*/  LDC.64 R4, c[0x0][0x380] ;  /* 0x0000e000ff047b82 */ /* 0x000e220000000a00 */
[----:B-1----:R-:W-:Y:S01]  /*0090*/  IMAD R6, R6, UR4, R7 ;  /* 0x0000000406067c24 */ /* 0x002fe2000f8e0207 */
[----:B0-----:R0:W5:Y:S01]  /*00a0*/  LDG.E R0, desc[UR18][R4.64] ;  /* 0x0000001204007981 */ /* 0x001162000c1e1900 */
[----:B---3--:R-:W-:-:S03]  /*00b0*/  R2UR UR28, R2 ;  /* 0x00000000021c72ca */ /* 0x008fc600000e0000 */
[----:B--2---:R-:W-:-:S05]  /*00c0*/  IADD3 R2, P0, PT, R6, UR8, RZ ;  /* 0x0000000806027c10 */ /* 0x004fca000ff1e0ff */
[----:B------:R-:W-:-:S05]  /*00d0*/  IMAD.X R3, RZ, RZ, UR9, P0 ;  /* 0x00000009ff037e24 */ /* 0x000fca00080e06ff */
[----:B------:R0:W-:Y:S01]  /*00e0*/  STG.E.U8 desc[UR18][R2.64], RZ ;  /* 0x000000ff02007986 */ /* 0x0001e2000c101112 */
[----:B------:R-:W-:Y:S02]  /*00f0*/  ULEA.HI UR5, UR28, UR28, URZ, 0x1 ;  /* 0x0000001c1c057291 */ /* 0x000fe4000f8f08ff */
[----:B------:R-:W-:Y:S02]  /*0100*/  USHF.R.U32.HI UR27, URZ, 0x1, UR28 ;  /* 0x00000001ff1b7899 */ /* 0x000fe4000801161c */
[----:B------:R-:W-:Y:S02]  /*0110*/  USHF.R.S32.HI UR5, URZ, 0x1, UR5 ;  /* 0x00000001ff057899 */ /* 0x000fe40008011405 */
[----:B------:R-:W-:-:S04]  /*0120*/  UIADD3 UR7, UPT, UPT, -UR27, URZ, URZ ;  /* 0x000000ff1b077290 */ /* 0x000fc8000fffe1ff */
[----:B------:R-:W-:-:S06]  /*0130*/  UISETP.GE.AND UP0, UPT, UR5, UR7, UPT ;  /* 0x000000070500728c */ /* 0x000fcc000bf06270 */
[----:B------:R-:W-:-:S13]  /*0140*/  PLOP3.LUT P1, PT, PT, PT, UP0, 0x80, 0x8 ;  /* 0x000000000008781c */ /* 0x000fda0003f2f008 */
[----:B0-----:R-:W-:Y:S05]  /*0150*/  @!P1 EXIT ;  /* 0x000000000000994d */ /* 0x001fea0003800000 */
[----:B-----5:R-:W-:Y:S01]  /*0160*/  VIADD R7, R0, -UR28 ;  /* 0x8000001c00077c36 */ /* 0x020fe20008000000 */
[----:B------:R-:W-:Y:S02]  /*0170*/  ULOP3.LUT UR6, UR28, 0x7, URZ, 0xc0, !UPT ;  /* 0x000000071c067892 */ /* 0x000fe4000f8ec0ff */
[----:B------:R-:W-:Y:S01]  /*0180*/  USHF.R.U32.HI UR29, URZ, 0x3, UR28 ;  /* 0x00000003ff1d7899 */ /* 0x000fe2000801161c */
[----:B------:R-:W-:Y:S01]  /*0190*/  VIADD R9, R7, 0x1 ;  /* 0x0000000107097836 */ /* 0x000fe20000000000 */
[----:B------:R-:W-:-:S03]  /*01a0*/  UIADD3 UR6, UPT, UPT, UR6, -0x1, URZ ;  /* 0xffffffff06067890 */ /* 0x000fc6000fffe0ff */
[----:B------:R-:W0:Y:S01]  /*01b0*/  I2F.U32.RP R8, R9 ;  /* 0x0000000900087306 */ /* 0x000e220000209000 */
[----:B------:R-:W-:Y:S01]  /*01c0*/  IMAD.MOV R11, RZ, RZ, -R9 ;  /* 0x000000ffff0b7224 */ /* 0x000fe200078e0a09 */
[----:B------:R-:W-:-:S06]  /*01d0*/  ISETP.NE.U32.AND P2, PT, R9, RZ, PT ;  /* 0x000000ff0900720c */ /* 0x000fcc0003f45070 */
[----:B0-----:R-:W0:Y:S02]  /*01e0*/  MUFU.RCP R8, R8 ;  /* 0x0000000800087308 */ /* 0x001e240000001000 */
[----:B0-----:R-:W-:Y:S01]  /*01f0*/  VIADD R4, R8, 0xffffffe ;  /* 0x0ffffffe08047836 */ /* 0x001fe20000000000 */
[----:B------:R-:W-:-:S05]  /*0200*/  PRMT R8, RZ, 0x7610, R8 ;  /* 0x00007610ff087816 */ /* 0x000fca0000000008 */
[----:B------:R0:W1:Y:S02]  /*0210*/  F2I.FTZ.U32.TRUNC.NTZ R5, R4 ;  /* 0x0000000400057305 */ /* 0x000064000021f000 */
[----:B0-----:R-:W-:Y:S02]  /*0220*/  IMAD.MOV.U32 R4, RZ, RZ, RZ ;  /* 0x000000ffff047224 */ /* 0x001fe400078e00ff */
[----:B-1----:R-:W-:-:S04]  /*0230*/  IMAD R11, R11, R5, RZ ;  /* 0x000000050b0b7224 */ /* 0x002fc800078e02ff */
[----:B------:R-:W-:-:S06]  /*0240*/  IMAD.HI.U32 R5, R5, R11, R4 ;  /* 0x0000000b05057227 */ /* 0x000fcc00078e0004 */
[----:B------:R-:W-:-:S04]  /*0250*/  IMAD.HI.U32 R10, R5, R6, RZ ;  /* 0x00000006050a7227 */ /* 0x000fc800078e00ff */
[----:B------:R-:W-:-:S04]  /*0260*/  IMAD.MOV R12, RZ, RZ, -R10 ;  /* 0x000000ffff0c7224 */ /* 0x000fc800078e0a0a */
[----:B------:R-:W-:-:S05]  /*0270*/  IMAD R12, R9, R12, R6 ;  /* 0x0000000c090c7224 */ /* 0x000fca00078e0206 */
[----:B------:R-:W-:-:S13]  /*0280*/  ISETP.GE.U32.AND P0, PT, R12, R9, PT ;  /* 0x000000090c00720c */ /* 0x000fda0003f06070 */
[----:B------:R-:W-:Y:S02]  /*0290*/  @P0 IMAD.IADD R12, R12, 0x1, -R9 ;  /* 0x000000010c0c0824 */ /* 0x000fe400078e0a09 */
[----:B------:R-:W-:-:S03]  /*02a0*/  @P0 VIADD R10, R10, 0x1 ;  /* 0x000000010a0a0836 */ /* 0x000fc60000000000 */
[----:B------:R-:W-:-:S13]  /*02b0*/  ISETP.GE.U32.AND P1, PT, R12, R9, PT ;  /* 0x000000090c00720c */ /* 0x000fda0003f26070 */
[----:B------:R-:W-:Y:S01]  /*02c0*/  @P1 VIADD R10, R10, 0x1 ;  /* 0x000000010a0a1836 */ /* 0x000fe20000000000 */
[----:B------:R-:W-:-:S05]  /*02d0*/  @!P2 LOP3.LUT R10, RZ, R9, RZ, 0x33, !PT ;  /* 0x00000009ff0aa212 */ /* 0x000fca00078e33ff */
[----:B------:R-:W-:Y:S02]  /*02e0*/  IMAD R5, R7, R10, R10 ;  /* 0x0000000a07057224 */ /* 0x000fe400078e020a */
[----:B------:R-:W-:Y:S02]  /*02f0*/  VIADD R4, R10, UR27 ;  /* 0x0000001b0a047c36 */ /* 0x000fe40008000000 */
[----:B------:R-:W-:-:S07]  /*0300*/  IMAD.IADD R5, R6, 0x1, -R5 ;  /* 0x0000000106057824 */ /* 0x000fce00078e0a05 */
.L_x_3:
[----:B------:R-:W-:Y:S01]  /*0310*/  UISETP.GE.U32.AND UP1, UPT, UR28, 0x8, UPT ;  /* 0x000000081c00788c */ /* 0x000fe2000bf26070 */
[----:B------:R-:W-:Y:S01]  /*0320*/  VIADD R7, R4, UR7 ;  /* 0x0000000704077c36 */ /* 0x000fe20008000000 */
[----:B------:R-:W-:Y:S02]  /*0330*/  UIADD3 UR4, UPT, UPT, UR27, UR7, URZ ;  /* 0x000000071b047290 */ /* 0x000fe4000fffe0ff */
[----:B------:R-:W-:Y:S01]  /*0340*/  UMOV UR9, UR7 ;  /* 0x0000000700097c82 */ /* 0x000fe20008000000 */
[----:B------:R-:W-:Y:S01]  /*0350*/  IMAD R7, R0, R7, R5 ;  /* 0x0000000700077224 */ /* 0x000fe200078e0205 */
[----:B------:R-:W-:Y:S02]  /*0360*/  UIMAD UR20, UR28, UR4, URZ ;  /* 0x000000041c1472a4 */ /* 0x000fe4000f8e02ff */
[----:B------:R-:W-:Y:S02]  /*0370*/  UIADD3 UR7, UPT, UPT, UR7, 0x1, URZ ;  /* 0x0000000107077890 */ /* 0x000fe4000fffe0ff */
[----:B------:R-:W-:Y:S01]  /*0380*/  LOP3.LUT R6, R7, 0x7, RZ, 0xc0, !PT ;  /* 0x0000000707067812 */ /* 0x000fe200078ec0ff */
[----:B------:R-:W-:-:S02]  /*0390*/  ULOP3.LUT UR8, UR20, 0x7, URZ, 0xc0, !UPT ;  /* 0x0000000714087892 */ /* 0x000fc4000f8ec0ff */
[----:B------:R-:W-:Y:S01]  /*03a0*/  UISETP.NE.AND UP0, UPT, UR9, UR5, UPT ;  /* 0x000000050900728c */ /* 0x000fe2000bf05270 */
[----:B------:R-:W-:Y:S01]  /*03b0*/  UMOV UR4, URZ ;  /* 0x000000ff00047c82 */ /* 0x000fe20008000000 */
[----:B0-2---:R-:W-:Y:S09]  /*03c0*/  BRA.U !UP1, `(.L_x_0) ;  /* 0x0000000509fc7547 */ /* 0x005ff2000b800000 */
[----:B------:R-:W-:Y:S01]  /*03d0*/  UIADD3 UR4, UPT, UPT, UR29, 0x1, URZ ;  /* 0x000000011d047890 */ /* 0x000fe2000fffe0ff */
[----:B------:R-:W0:Y:S03]  /*03e0*/  LDCU.64 UR22, c[0x0][0x398] ;  /* 0x00007300ff1677ac */ /* 0x000e260008000a00 */
[----:B------:R-:W-:Y:S01]  /*03f0*/  ULOP3.LUT UR16, UR4, 0x3ffffffe, URZ, 0xc0, !UPT ;  /* 0x3ffffffe04107892 */ /* 0x000fe2000f8ec0ff */
[----:B------:R-:W1:Y:S01]  /*0400*/  LDCU.64 UR24, c[0x0][0x390] ;  /* 0x00007200ff1877ac */ /* 0x000e620008000a00 */
[----:B------:R-:W-:Y:S01]  /*0410*/  UIADD3 UR30, UPT, UPT, -UR29, URZ, URZ ;  /* 0x000000ff1d1e7290 */ /* 0x000fe2000fffe1ff */
[----:B------:R-:W-:Y:S01]  /*0420*/  UMOV UR4, URZ ;  /* 0x000000ff00047c82 */ /* 0x000fe20008000000 */
[----:B------:R-:W-:-:S10]  /*0430*/  UMOV UR9, UR20 ;  /* 0x0000001400097c82 */ /* 0x000fd40008000000 */
.L_x_1:
[----:B------:R-:W-:Y:S01]  /*0440*/  UISETP.NE.AND UP1, UPT, UR30, URZ, UPT ;  /* 0x000000ff1e00728c */ /* 0x000fe2000bf25270 */
[----:B------:R-:W-:Y:S01]  /*0450*/  IMAD.U32 R14, RZ, RZ, UR4 ;  /* 0x00000004ff0e7e24 */ /* 0x000fe2000f8e00ff */
[----:B0-----:R-:W-:Y:S02]  /*0460*/  ULEA.HI UR14, UP2, UR9, UR22, URZ, 0x1d ;  /* 0x00000016090e7291 */ /* 0x001fe4000f85e8ff */
[----:B------:R-:W-:Y:S02]  /*0470*/  USEL UR10, UR6, 0x7, !UP1 ;  /* 0x00000007060a7887 */ /* 0x000fe4000c800000 */
[----:B------:R-:W-:Y:S02]  /*0480*/  UIADD3.X UR15, UPT, UPT, URZ, UR23, URZ, UP2, !UPT ;  /* 0x00000017ff0f7290 */ /* 0x000fe400097fe4ff */
[----:B------:R-:W-:Y:S01]  /*0490*/  UIADD3 UR13, UPT, UPT, UR10, UR9, URZ ;  /* 0x000000090a0d7290 */ /* 0x000fe2000fffe0ff */
[----:B------:R-:W-:-:S03]  /*04a0*/  IMAD.U32 R10, RZ, RZ, UR14 ;  /* 0x0000000eff0a7e24 */ /* 0x000fc6000f8e00ff */
[----:B------:R-:W-:Y:S01]  /*04b0*/  ULEA.HI UR11, UP3, UR13, UR22, URZ, 0x1d ;  /* 0x000000160d0b7291 */ /* 0x000fe2000f87e8ff */
[----:B------:R-:W-:-:S03]  /*04c0*/  IMAD.U32 R11, RZ, RZ, UR15 ;  /* 0x0000000fff0b7e24 */ /* 0x000fc6000f8e00ff */
[----:B------:R-:W-:Y:S02]  /*04d0*/  UIADD3.X UR12, UPT, UPT, URZ, UR23, URZ, UP3, !UPT ;  /* 0x00000017ff0c7290 */ /* 0x000fe40009ffe4ff */
[----:B------:R-:W-:Y:S01]  /*04e0*/  IMAD.U32 R12, RZ, RZ, UR11 ;  /* 0x0000000bff0c7e24 */ /* 0x000fe2000f8e00ff */
[----:B--2---:R0:W2:Y:S03]  /*04f0*/  LDG.E.U8 R10, desc[UR18][R10.64] ;  /* 0x000000120a0a7981 */ /* 0x0040a6000c1e1100 */
[----:B------:R-:W-:Y:S02]  /*0500*/  IMAD.U32 R13, RZ, RZ, UR12 ;  /* 0x0000000cff0d7e24 */ /* 0x000fe4000f8e00ff */
[----:B------:R-:W-:-:S03]  /*0510*/  IMAD R9, R14, 0x8, R7 ;  /* 0x000000080e097824 */ /* 0x000fc600078e0207 */
[----:B------:R3:W4:Y:S01]  /*0520*/  LDG.E.U8 R12, desc[UR18][R12.64] ;  /* 0x000000120c0c7981 */ /* 0x000722000c1e1100 */
[C---:B------:R-:W-:Y:S01]  /*0530*/  VIADD R18, R9.reuse, UR10 ;  /* 0x0000000a09127c36 */ /* 0x040fe20008000000 */
[----:B-1----:R-:W-:-:S04]  /*0540*/  LEA.HI R14, P0, R9, UR24, RZ, 0x1d ;  /* 0x00000018090e7c11 */ /* 0x002fc8000f81e8ff */
[----:B------:R-:W-:Y:S01]  /*0550*/  LEA.HI R16, P1, R18, UR24, RZ, 0x1d ;  /* 0x0000001812107c11 */ /* 0x000fe2000f83e8ff */
[----:B------:R-:W-:-:S04]  /*0560*/  IMAD.X R15, RZ, RZ, UR25, P0 ;  /* 0x00000019ff0f7e24 */ /* 0x000fc800080e06ff */
[----:B------:R-:W-:Y:S02]  /*0570*/  IMAD.X R17, RZ, RZ, UR25, P1 ;  /* 0x00000019ff117e24 */ /* 0x000fe400088e06ff */
[----:B------:R-:W5:Y:S04]  /*0580*/  LDG.E.U8 R15, desc[UR18][R14.64] ;  /* 0x000000120e0f7981 */ /* 0x000f68000c1e1100 */
[----:B------:R-:W5:Y:S01]  /*0590*/  LDG.E.U8 R17, desc[UR18][R16.64] ;  /* 0x0000001210117981 */ /* 0x000f62000c1e1100 */
[----:B------:R-:W-:-:S06]  /*05a0*/  UISETP.NE.AND UP2, UPT, UR10, 0x7, UPT ;  /* 0x000000070a00788c */ /* 0x000fcc000bf45270 */
[----:B------:R-:W-:Y:S01]  /*05b0*/  PLOP3.LUT P0, PT, PT, PT, UP2, 0x80, 0x8 ;  /* 0x000000000008781c */ /* 0x000fe20003f0f028 */
[----:B------:R-:W-:-:S04]  /*05c0*/  UIADD3 UR10, UPT, UPT, -UR10, 0x7, URZ ;  /* 0x000000070a0a7890 */ /* 0x000fc8000fffe1ff */
[----:B------:R-:W-:Y:S01]  /*05d0*/  @UP2 ULOP3.LUT UR11, UR13, 0x7, URZ, 0xc0, !UPT ;  /* 0x000000070d0b2892 */ /* 0x000fe2000f8ec0ff */
[----:B------:R-:W-:Y:S01]  /*05e0*/  UMOV UR17, 0xff ;  /* 0x000000ff00117882 */ /* 0x000fe20000000000 */
[----:B------:R-:W-:Y:S02]  /*05f0*/  @UP2 ULOP3.LUT UR13, UR13, 0x7, URZ, 0xc, !UPT ;  /* 0x000000070d0d2892 */ /* 0x000fe4000f8e0cff */
[----:B------:R-:W-:-:S04]  /*0600*/  @UP2 ULOP3.LUT UR11, URZ, UR11, URZ, 0x33, !UPT ;  /* 0x0000000bff0b2292 */ /* 0x000fc8000f8e33ff */
[----:B0-----:R-:W-:Y:S01]  /*0610*/  @P0 LOP3.LUT R11, R18, 0x7, RZ, 0xc0, !PT ;  /* 0x00000007120b0812 */ /* 0x001fe200078ec0ff */
[----:B------:R-:W-:Y:S02]  /*0620*/  USHF.L.U32 UR12, UR17, UR10, URZ ;  /* 0x0000000a110c7299 */ /* 0x000fe400080006ff */
[----:B------:R-:W-:Y:S01]  /*0630*/  @!UP2 UIADD3 UR10, UPT, UPT, -UR8, 0x8, URZ ;  /* 0x00000008080aa890 */ /* 0x000fe2000fffe1ff */
[----:B---3--:R-:W-:Y:S01]  /*0640*/  @P0 LOP3.LUT R13, RZ, R11, RZ, 0x33, !PT ;  /* 0x0000000bff0d0212 */ /* 0x008fe200078e33ff */
[----:B------:R-:W-:-:S04]  /*0650*/  @UP2 UIADD3 UR14, UPT, UPT, UR8, UR11, URZ ;  /* 0x0000000b080e2290 */ /* 0x000fc8000fffe0ff */
[----:B------:R-:W-:Y:S01]  /*0660*/  @P0 IMAD.IADD R13, R6, 0x1, R13 ;  /* 0x00000001060d0824 */ /* 0x000fe200078e020d */
[----:B------:R-:W-:-:S04]  /*0670*/  ULOP3.LUT UR15, UR12, 0xff, URZ, 0xc0, !UPT ;  /* 0x000000ff0c0f7892 */ /* 0x000fc8000f8ec0ff */
[----:B------:R-:W-:Y:S01]  /*0680*/  USEL UR15, UR15, 0xff, !UP1 ;  /* 0x000000ff0f0f7887 */ /* 0x000fe2000c800000 */
[----:B--2---:R-:W-:Y:S02]  /*0690*/  R2UR UR21, R10 ;  /* 0x000000000a1572ca */ /* 0x004fe400000e0000 */
[----:B----4-:R-:W-:Y:S02]  /*06a0*/  R2UR UR26, R12 ;  /* 0x000000000c1a72ca */ /* 0x010fe400000e0000 */
[----:B------:R-:W-:-:S09]  /*06b0*/  @!P0 IADD3 R10, PT, PT, -R6, 0x8, RZ ;  /* 0x00000008060a8810 */ /* 0x000fd20007ffe1ff */
[----:B------:R-:W-:Y:S01]  /*06c0*/  USHF.L.U32 UR11, UR21, UR8, URZ ;  /* 0x00000008150b7299 */ /* 0x000fe200080006ff */
[----:B------:R-:W-:-:S03]  /*06d0*/  @P0 LOP3.LUT R12, R18, 0x7, RZ, 0xc, !PT ;  /* 0x00000007120c0812 */ /* 0x000fc600078e0cff */
[----:B------:R-:W-:Y:S02]  /*06e0*/  @UP2 ULOP3.LUT UR11, UR11, UR12, URZ, 0xc0, !UPT ;  /* 0x0000000c0b0b2292 */ /* 0x000fe4000f8ec0ff */
[----:B------:R-:W-:Y:S02]  /*06f0*/  @UP2 USHF.R.U32.HI UR13, URZ, UR13, UR26 ;  /* 0x0000000dff0d2299 */ /* 0x000fe4000801161a */
[----:B------:R-:W-:Y:S02]  /*0700*/  @!UP2 USHF.R.U32.HI UR10, URZ, UR10, UR26 ;  /* 0x0000000aff0aa299 */ /* 0x000fe4000801161a */
[----:B------:R-:W-:Y:S01]  /*0710*/  @UP2 USHF.L.U32 UR10, UR13, UR14, URZ ;  /* 0x0000000e0d0a2299 */ /* 0x000fe200080006ff */
[--C-:B-----5:R-:W-:Y:S02]  /*0720*/  @!P0 SHF.R.U32.HI R11, RZ, R10, R17.reuse ;  /* 0x0000000aff0b8219 */ /* 0x120fe40000011611 */
[----:B------:R-:W-:Y:S02]  /*0730*/  @P0 SHF.R.U32.HI R12, RZ, R12, R17 ;  /* 0x0000000cff0c0219 */ /* 0x000fe40000011611 */
[----:B------:R-:W-:Y:S01]  /*0740*/  SHF.L.U32 R10, R15, R6, RZ ;  /* 0x000000060f0a7219 */ /* 0x000fe200000006ff */
[----:B------:R-:W-:Y:S01]  /*0750*/  ULOP3.LUT UR10, UR10, UR11, URZ, 0xfc, !UPT ;  /* 0x0000000b0a0a7292 */ /* 0x000fe2000f8efcff */
[----:B------:R-:W-:-:S02]  /*0760*/  @P0 SHF.L.U32 R11, R12, R13, RZ ;  /* 0x0000000d0c0b0219 */ /* 0x000fc400000006ff */
[----:B------:R-:W-:-:S04]  /*0770*/  @P0 LOP3.LUT R10, R10, UR12, RZ, 0xc0, !PT ;  /* 0x0000000c0a0a0c12 */ /* 0x000fc8000f8ec0ff */
[----:B------:R-:W-:-:S04]  /*0780*/  LOP3.LUT R11, R11, UR10, R10, 0x36, !PT ;  /* 0x0000000a0b0b7c12 */ /* 0x000fc8000f8e360a */
[----:B------:R-:W-:Y:S01]  /*0790*/  LOP3.LUT R12, R11, UR15, RZ, 0xc, !PT ;  /* 0x0000000f0b0c7c12 */ /* 0x000fe2000f8e0cff */
[----:B------:R-:W-:-:S03]  /*07a0*/  UIADD3 UR11, UPT, UPT, UR4, 0x1, URZ ;  /* 0x00000001040b7890 */ /* 0x000fc6000fffe0ff */
[----:B------:R-:W0:Y:S01]  /*07b0*/  POPC R13, R12 ;  /* 0x0000000c000d7309 */ /* 0x000e220000000000 */
[----:B------:R-:W-:Y:S02]  /*07c0*/  UIADD3 UR10, UPT, UPT, UR9, 0x8, URZ ;  /* 0x00000008090a7890 */ /* 0x000fe4000fffe0ff */
[----:B------:R-:W-:Y:S02]  /*07d0*/  UISETP.NE.AND UP1, UPT, UR11, UR29, UPT ;  /* 0x0000001d0b00728c */ /* 0x000fe4000bf25270 */
[----:B------:R-:W-:Y:S02]  /*07e0*/  ULEA.HI UR13, UP2, UR10, UR22, URZ, 0x1d ;  /* 0x000000160a0d7291 */ /* 0x000fe4000f85e8ff */
[----:B------:R-:W-:Y:S02]  /*07f0*/  USEL UR11, UR6, 0x7, !UP1 ;  /* 0x00000007060b7887 */ /* 0x000fe4000c800000 */
[----:B------:R-:W-:Y:S01]  /*0800*/  UIADD3.X UR14, UPT, UPT, URZ, UR23, URZ, UP2, !UPT ;  /* 0x00000017ff0e7290 */ /* 0x000fe200097fe4ff */
[----:B------:R-:W-:Y:S01]  /*0810*/  VIADD R18, R9, 0x8 ;  /* 0x0000000809127836 */ /* 0x000fe20000000000 */
[----:B------:R-:W-:Y:S01]  /*0820*/  UIADD3 UR12, UPT, UPT, UR11, UR10, URZ ;  /* 0x0000000a0b0c7290 */ /* 0x000fe2000fffe0ff */
[----:B------:R-:W-:-:S02]  /*0830*/  IMAD.U32 R10, RZ, RZ, UR13 ;  /* 0x0000000dff0a7e24 */ /* 0x000fc4000f8e00ff */
[----:B------:R-:W-:Y:S02]  /*0840*/  VIADD R19, R18, UR11 ;  /* 0x0000000b12137c36 */ /* 0x000fe40008000000 */
[----:B0-----:R-:W-:Y:S02]  /*0850*/  IMAD.IADD R9, R13, 0x1, R8 ;  /* 0x000000010d097824 */ /* 0x001fe400078e0208 */
[----:B------:R-:W-:Y:S01]  /*0860*/  IMAD.U32 R11, RZ, RZ, UR14 ;  /* 0x0000000eff0b7e24 */ /* 0x000fe2000f8e00ff */
[----:B------:R-:W-:Y:S01]  /*0870*/  ULEA.HI UR14, UP2, UR12, UR22, URZ, 0x1d ;  /* 0x000000160c0e7291 */ /* 0x000fe2000f85e8ff */
[----:B------:R-:W-:Y:S01]  /*0880*/  LEA.HI R14, P0, R19, UR24, RZ, 0x1d ;  /* 0x00000018130e7c11 */ /* 0x000fe2000f81e8ff */
[----:B------:R0:W-:Y:S02]  /*0890*/  STG.E.U8 desc[UR18][R2.64], R9 ;  /* 0x0000000902007986 */ /* 0x0001e4000c101112 */
[----:B------:R-:W-:Y:S02]  /*08a0*/  UIADD3.X UR15, UPT, UPT, URZ, UR23, URZ, UP2, !UPT ;  /* 0x00000017ff0f7290 */ /* 0x000fe400097fe4ff */
[----:B------:R1:W2:Y:S01]  /*08b0*/  LDG.E.U8 R10, desc[UR18][R10.64] ;  /* 0x000000120a0a7981 */ /* 0x0002a2000c1e1100 */
[----:B------:R-:W-:-:S02]  /*08c0*/  IMAD.X R15, RZ, RZ, UR25, P0 ;  /* 0x00000019ff0f7e24 */ /* 0x000fc400080e06ff */
[----:B------:R-:W-:Y:S01]  /*08d0*/  IMAD.U32 R16, RZ, RZ, UR14 ;  /* 0x0000000eff107e24 */ /* 0x000fe2000f8e00ff */
[----:B------:R-:W-:Y:S01]  /*08e0*/  LEA.HI R12, P0, R18, UR24, RZ, 0x1d ;  /* 0x00000018120c7c11 */ /* 0x000fe2000f81e8ff */
[----:B------:R-:W-:Y:S02]  /*08f0*/  IMAD.U32 R17, RZ, RZ, UR15 ;  /* 0x0000000fff117e24 */ /* 0x000fe4000f8e00ff */
[----:B------:R-:W3:Y:S02]  /*0900*/  LDG.E.U8 R15, desc[UR18][R14.64] ;  /* 0x000000120e0f7981 */ /* 0x000ee4000c1e1100 */
[----:B------:R-:W-:Y:S02]  /*0910*/  IMAD.X R13, RZ, RZ, UR25, P0 ;  /* 0x00000019ff0d7e24 */ /* 0x000fe400080e06ff */
[----:B------:R-:W4:Y:S04]  /*0920*/  LDG.E.U8 R16, desc[UR18][R16.64] ;  /* 0x0000001210107981 */ /* 0x000f28000c1e1100 */
[----:B------:R5:W4:Y:S01]  /*0930*/  LDG.E.U8 R13, desc[UR18][R12.64] ;  /* 0x000000120c0d7981 */ /* 0x000b22000c1e1100 */
[----:B------:R-:W-:-:S06]  /*0940*/  UISETP.NE.AND UP2, UPT, UR11, 0x7, UPT ;  /* 0x000000070b00788c */ /* 0x000fcc000bf45270 */
[----:B------:R-:W-:Y:S01]  /*0950*/  PLOP3.LUT P0, PT, PT, PT, UP2, 0x80, 0x8 ;  /* 0x000000000008781c */ /* 0x000fe20003f0f028 */
[----:B------:R-:W-:-:S04]  /*0960*/  UIADD3 UR10, UPT, UPT, -UR11, 0x7, URZ ;  /* 0x000000070b0a7890 */ /* 0x000fc8000fffe1ff */
[----:B------:R-:W-:Y:S02]  /*0970*/  @UP2 ULOP3.LUT UR11, UR12, 0x7, URZ, 0xc0, !UPT ;  /* 0x000000070c0b2892 */ /* 0x000fe4000f8ec0ff */
[----:B------:R-:W-:-:S06]  /*0980*/  @UP2 ULOP3.LUT UR12, UR12, 0x7, URZ, 0xc, !UPT ;  /* 0x000000070c0c2892 */ /* 0x000fcc000f8e0cff */
[----:B------:R-:W-:Y:S01]  /*0990*/  @P0 LOP3.LUT R8, R19, 0x7, RZ, 0xc0, !PT ;  /* 0x0000000713080812 */ /* 0x000fe200078ec0ff */
[----:B------:R-:W-:-:S03]  /*09a0*/  @UP2 ULOP3.LUT UR11, URZ, UR11, URZ, 0x33, !UPT ;  /* 0x0000000bff0b2292 */ /* 0x000fc6000f8e33ff */
[----:B-1----:R-:W-:Y:S02]  /*09b0*/  @P0 LOP3.LUT R11, RZ, R8, RZ, 0x33, !PT ;  /* 0x00000008ff0b0212 */ /* 0x002fe400078e33ff */
[----:B------:R-:W-:Y:S01]  /*09c0*/  @P0 LOP3.LUT R8, R19, 0x7, RZ, 0xc, !PT ;  /* 0x0000000713080812 */ /* 0x000fe200078e0cff */
[----:B------:R-:W-:Y:S02]  /*09d0*/  @UP2 UIADD3 UR11, UPT, UPT, UR8, UR11, URZ ;  /* 0x0000000b080b2290 */ /* 0x000fe4000fffe0ff */
[----:B------:R-:W-:Y:S01]  /*09e0*/  USHF.L.U32 UR10, UR17, UR10, URZ ;  /* 0x0000000a110a7299 */ /* 0x000fe200080006ff */
[C---:B------:R-:W-:Y:S01]  /*09f0*/  @P0 IMAD.IADD R11, R6.reuse, 0x1, R11 ;  /* 0x00000001060b0824 */ /* 0x040fe200078e020b */
[----:B------:R-:W-:Y:S01]  /*0a00*/  @!UP2 UIADD3 UR14, UPT, UPT, -UR8, 0x8, URZ ;  /* 0x00000008080ea890 */ /* 0x000fe2000fffe1ff */
[----:B-----5:R-:W-:Y:S01]  /*0a10*/  @!P0 IADD3 R12, PT, PT, -R6, 0x8, RZ ;  /* 0x00000008060c8810 */ /* 0x020fe20007ffe1ff */
[----:B------:R-:W-:Y:S02]  /*0a20*/  UIADD3 UR4, UPT, UPT, UR4, 0x2, URZ ;  /* 0x0000000204047890 */ /* 0x000fe4000fffe0ff */
[----:B------:R-:W-:-:S02]  /*0a30*/  UIADD3 UR30, UPT, UPT, UR30, 0x2, URZ ;  /* 0x000000021e1e7890 */ /* 0x000fc4000fffe0ff */
[----:B------:R-:W-:Y:S01]  /*0a40*/  UIADD3 UR9, UPT, UPT, UR9, 0x10, URZ ;  /* 0x0000001009097890 */ /* 0x000fe2000fffe0ff */
[----:B--2---:R-:W-:Y:S02]  /*0a50*/  R2UR UR13, R10 ;  /* 0x000000000a0d72ca */ /* 0x004fe400000e0000 */
[----:B---3--:R-:W-:Y:S02]  /*0a60*/  @P0 SHF.R.U32.HI R10, RZ, R8, R15 ;  /* 0x00000008ff0a0219 */ /* 0x008fe4000001160f */
[----:B----4-:R-:W-:-:S09]  /*0a70*/  @P0 SHF.R.U32.HI R8, RZ, UR12, R16 ;  /* 0x0000000cff080c19 */ /* 0x010fd20008011610 */
[----:B------:R-:W-:Y:S01]  /*0a80*/  USHF.L.U32 UR12, UR13, UR8, URZ ;  /* 0x000000080d0c7299 */ /* 0x000fe200080006ff */
[----:B------:R-:W-:Y:S02]  /*0a90*/  @P0 SHF.L.U32 R11, R10, R11, RZ ;  /* 0x0000000b0a0b0219 */ /* 0x000fe400000006ff */
[----:B------:R-:W-:Y:S01]  /*0aa0*/  @P0 SHF.L.U32 R8, R8, UR11, RZ ;  /* 0x0000000b08080c19 */ /* 0x000fe200080006ff */
[----:B------:R-:W-:Y:S01]  /*0ab0*/  @UP2 ULOP3.LUT UR12, UR12, UR10, URZ, 0xc0, !UPT ;  /* 0x0000000a0c0c2292 */ /* 0x000fe2000f8ec0ff */
[----:B------:R-:W-:Y:S02]  /*0ac0*/  SHF.L.U32 R10, R13, R6, RZ ;  /* 0x000000060d0a7219 */ /* 0x000fe400000006ff */
[----:B------:R-:W-:Y:S01]  /*0ad0*/  @!P0 SHF.R.U32.HI R8, RZ, UR14, R16 ;  /* 0x0000000eff088c19 */ /* 0x000fe20008011610 */
[----:B------:R-:W-:Y:S01]  /*0ae0*/  ULOP3.LUT UR11, UR10, 0xff, URZ, 0xc0, !UPT ;  /* 0x000000ff0a0b7892 */ /* 0x000fe2000f8ec0ff */
[----:B------:R-:W-:Y:S02]  /*0af0*/  @!P0 SHF.R.U32.HI R11, RZ, R12, R15 ;  /* 0x0000000cff0b8219 */ /* 0x000fe4000001160f */
[----:B------:R-:W-:-:S02]  /*0b00*/  @P0 LOP3.LUT R10, R10, UR10, RZ, 0xc0, !PT ;  /* 0x0000000a0a0a0c12 */ /* 0x000fc4000f8ec0ff */
[----:B------:R-:W-:Y:S01]  /*0b10*/  LOP3.LUT R8, R8, UR12, RZ, 0xfc, !PT ;  /* 0x0000000c08087c12 */ /* 0x000fe2000f8efcff */
[----:B------:R-:W-:-:S03]  /*0b20*/  USEL UR11, UR11, 0xff, !UP1 ;  /* 0x000000ff0b0b7887 */ /* 0x000fc6000c800000 */
[----:B------:R-:W-:-:S04]  /*0b30*/  LOP3.LUT R11, R8, R11, R10, 0x1e, !PT ;  /* 0x0000000b080b7212 */ /* 0x000fc800078e1e0a */
[----:B------:R-:W-:-:S04]  /*0b40*/  LOP3.LUT R11, R11, UR11, RZ, 0xc, !PT ;  /* 0x0000000b0b0b7c12 */ /* 0x000fc8000f8e0cff */
[----:B------:R-:W0:Y:S01]  /*0b50*/  POPC R8, R11 ;  /* 0x0000000b00087309 */ /* 0x000e220000000000 */
[----:B------:R-:W-:Y:S01]  /*0b60*/  UISETP.NE.AND UP1, UPT, UR4, UR16, UPT ;  /* 0x000000100400728c */ /* 0x000fe2000bf25270 */
[----:B0-----:R-:W-:-:S05]  /*0b70*/  IMAD.IADD R9, R9, 0x1, R8 ;  /* 0x0000000109097824 */ /* 0x001fca00078e0208 */
[----:B------:R2:W-:Y:S01]  /*0b80*/  STG.E.U8 desc[UR18][R2.64], R9 ;  /* 0x0000000902007986 */ /* 0x0005e2000c101112 */
[----:B------:R-:W-:Y:S02]  /*0b90*/  PRMT R8, R9, 0x7610, R8 ;  /* 0x0000761009087816 */ /* 0x000fe40000000008 */
[----:B------:R-:W-:Y:S05]  /*0ba0*/  BRA.U UP1, `(.L_x_1) ;  /* 0xfffffff901247547 */ /* 0x000fea000b83ffff */
[----:B------:R-:W-:-:S05]  /*0bb0*/  UMOV UR4, UR16 ;  /* 0x0000001000047c82 */ /* 0x000fca0008000000 */
.L_x_0:
[----:B------:R-:W-:-:S09]  /*0bc0*/  ULOP3.LUT UP1, URZ, UR28, 0x8, URZ, 0xc0, !UPT ;  /* 0x000000081cff7892 */ /* 0x000fd2000f82c0ff */
[----:B------:R-:W-:Y:S05]  /*0bd0*/  BRA.U UP1, `(.L_x_2) ;  /* 0x0000000101f47547 */ /* 0x000fea000b800000 */
[----:B------:R-:W0:Y:S01]  /*0be0*/  LDCU.64 UR14, c[0x0][0x398] ;  /* 0x00007300ff0e77ac */ /* 0x000e220008000a00 */
[----:B------:R-:W-:Y:S01]  /*0bf0*/  IMAD.U32 R14, RZ, RZ, UR4 ;  /* 0x00000004ff0e7e24 */ /* 0x000fe2000f8e00ff */
[----:B------:R-:W-:-:S03]  /*0c00*/  UISETP.NE.AND UP1, UPT, UR4, UR29, UPT ;  /* 0x0000001d0400728c */ /* 0x000fc6000bf25270 */
[----:B------:R-:W-:Y:S01]  /*0c10*/  IMAD R7, R14, 0x8, R7 ;  /* 0x000000080e077824 */ /* 0x000fe200078e0207 */
[----:B------:R-:W-:Y:S02]  /*0c20*/  ULEA UR9, UR4, UR20, 0x3 ;  /* 0x0000001404097291 */ /* 0x000fe4000f8e18ff */
[----:B------:R-:W-:Y:S01]  /*0c30*/  USEL UR11, UR6, 0x7, !UP1 ;  /* 0x00000007060b7887 */ /* 0x000fe2000c800000 */
[----:B------:R-:W1:Y:S03]  /*0c40*/  LDCU.64 UR16, c[0x0][0x390] ;  /* 0x00007200ff1077ac */ /* 0x000e660008000a00 */
[----:B------:R-:W-:-:S04]  /*0c50*/  UIADD3 UR12, UPT, UPT, UR11, UR9, URZ ;  /* 0x000000090b0c7290 */ /* 0x000fc8000fffe0ff */
[----:B0-----:R-:W-:Y:S02]  /*0c60*/  ULEA.HI UR13, UP3, UR12, UR14, URZ, 0x1d ;  /* 0x0000000e0c0d7291 */ /* 0x001fe4000f87e8ff */
[----:B------:R-:W-:Y:S02]  /*0c70*/  ULEA.HI UR9, UP2, UR9, UR14, URZ, 0x1d ;  /* 0x0000000e09097291 */ /* 0x000fe4000f85e8ff */
[----:B------:R-:W-:Y:S02]  /*0c80*/  UIADD3.X UR14, UPT, UPT, URZ, UR15, URZ, UP3, !UPT ;  /* 0x0000000fff0e7290 */ /* 0x000fe40009ffe4ff */
[----:B------:R-:W-:Y:S01]  /*0c90*/  UIADD3.X UR10, UPT, UPT, URZ, UR15, URZ, UP2, !UPT ;  /* 0x0000000fff0a7290 */ /* 0x000fe200097fe4ff */
[----:B------:R-:W-:Y:S02]  /*0ca0*/  IMAD.U32 R12, RZ, RZ, UR13 ;  /* 0x0000000dff0c7e24 */ /* 0x000fe4000f8e00ff */
[----:B------:R-:W-:Y:S02]  /*0cb0*/  IMAD.U32 R10, RZ, RZ, UR9 ;  /* 0x00000009ff0a7e24 */ /* 0x000fe4000f8e00ff */
[----:B------:R-:W-:-:S02]  /*0cc0*/  IMAD.U32 R13, RZ, RZ, UR14 ;  /* 0x0000000eff0d7e24 */ /* 0x000fc4000f8e00ff */
[----:B------:R-:W-:Y:S02]  /*0cd0*/  IMAD.U32 R11, RZ, RZ, UR10 ;  /* 0x0000000aff0b7e24 */ /* 0x000fe4000f8e00ff */
[----:B------:R-:W-:Y:S01]  /*0ce0*/  VIADD R18, R7, UR11 ;  /* 0x0000000b07127c36 */ /* 0x000fe20008000000 */
[----:B------:R-:W3:Y:S04]  /*0cf0*/  LDG.E.U8 R12, desc[UR18][R12.64] ;  /* 0x000000120c0c7981 */ /* 0x000ee8000c1e1100 */
[----:B------:R-:W4:Y:S01]  /*0d00*/  LDG.E.U8 R10, desc[UR18][R10.64] ;  /* 0x000000120a0a7981 */ /* 0x000f22000c1e1100 */
[----:B-1----:R-:W-:-:S05]  /*0d10*/  LEA.HI R16, P0, R18, UR16, RZ, 0x1d ;  /* 0x0000001012107c11 */ /* 0x002fca000f81e8ff */
[----:B------:R-:W-:Y:S01]  /*0d20*/  IMAD.X R17, RZ, RZ, UR17, P0 ;  /* 0x00000011ff117e24 */ /* 0x000fe200080e06ff */
[----:B------:R-:W-:-:S04]  /*0d30*/  LEA.HI R14, P0, R7, UR16, RZ, 0x1d ;  /* 0x00000010070e7c11 */ /* 0x000fc8000f81e8ff */
[----:B------:R-:W5:Y:S01]  /*0d40*/  LDG.E.U8 R16, desc[UR18][R16.64] ;  /* 0x0000001210107981 */ /* 0x000f62000c1e1100 */
[----:B------:R-:W-:-:S06]  /*0d50*/  IMAD.X R15, RZ, RZ, UR17, P0 ;  /* 0x00000011ff0f7e24 */ /* 0x000fcc00080e06ff */
[----:B------:R-:W5:Y:S01]  /*0d60*/  LDG.E.U8 R15, desc[UR18][R14.64] ;  /* 0x000000120e0f7981 */ /* 0x000f62000c1e1100 */
[----:B------:R-:W-:Y:S02]  /*0d70*/  UISETP.NE.AND UP2, UPT, UR11, 0x7, UPT ;  /* 0x000000070b00788c */ /* 0x000fe4000bf45270 */
[----:B------:R-:W-:Y:S01]  /*0d80*/  UIADD3 UR4, UPT, UPT, -UR11, 0x7, URZ ;  /* 0x000000070b047890 */ /* 0x000fe2000fffe1ff */
[----:B------:R-:W-:-:S03]  /*0d90*/  UMOV UR9, 0xff ;  /* 0x000000ff00097882 */ /* 0x000fc60000000000 */
[----:B------:R-:W-:Y:S01]  /*0da0*/  PLOP3.LUT P0, PT, PT, PT, UP2, 0x80, 0x8 ;  /* 0x000000000008781c */ /* 0x000fe20003f0f028 */
[----:B------:R-:W-:-:S04]  /*0db0*/  USHF.L.U32 UR4, UR9, UR4, URZ ;  /* 0x0000000409047299 */ /* 0x000fc800080006ff */
[----:B------:R-:W-:Y:S02]  /*0dc0*/  @UP2 ULOP3.LUT UR9, UR12, 0x7, URZ, 0xc0, !UPT ;  /* 0x000000070c092892 */ /* 0x000fe4000f8ec0ff */
[----:B------:R-:W-:Y:S02]  /*0dd0*/  @UP2 ULOP3.LUT UR10, UR12, 0x7, URZ, 0xc, !UPT ;  /* 0x000000070c0a2892 */ /* 0x000fe4000f8e0cff */
[----:B------:R-:W-:Y:S02]  /*0de0*/  @UP2 ULOP3.LUT UR9, URZ, UR9, URZ, 0x33, !UPT ;  /* 0x00000009ff092292 */ /* 0x000fe4000f8e33ff */
[----:B------:R-:W-:Y:S02]  /*0df0*/  @!UP2 UIADD3 UR12, UPT, UPT, -UR8, 0x8, URZ ;  /* 0x00000008080ca890 */ /* 0x000fe4000fffe1ff */
[----:B------:R-:W-:Y:S01]  /*0e00*/  @P0 LOP3.LUT R7, R18, 0x7, RZ, 0xc0, !PT ;  /* 0x0000000712070812 */ /* 0x000fe200078ec0ff */
[----:B------:R-:W-:-:S03]  /*0e10*/  @UP2 UIADD3 UR9, UPT, UPT, UR8, UR9, URZ ;  /* 0x0000000908092290 */ /* 0x000fc6000fffe0ff */
[----:B--2---:R-:W-:Y:S02]  /*0e20*/  @P0 LOP3.LUT R9, RZ, R7, RZ, 0x33, !PT ;  /* 0x00000007ff090212 */ /* 0x004fe400078e33ff */
[----:B------:R-:W-:Y:S02]  /*0e30*/  @P0 LOP3.LUT R7, R18, 0x7, RZ, 0xc, !PT ;  /* 0x0000000712070812 */ /* 0x000fe400078e0cff */
[----:B---3--:R-:W-:Y:S02]  /*0e40*/  R2UR UR13, R12 ;  /* 0x000000000c0d72ca */ /* 0x008fe400000e0000 */
[----:B----4-:R-:W-:Y:S01]  /*0e50*/  R2UR UR11, R10 ;  /* 0x000000000a0b72ca */ /* 0x010fe200000e0000 */
[C---:B------:R-:W-:Y:S01]  /*0e60*/  @P0 IMAD.IADD R10, R6.reuse, 0x1, R9 ;  /* 0x00000001060a0824 */ /* 0x040fe200078e0209 */
[----:B------:R-:W-:-:S09]  /*0e70*/  @!P0 IADD3 R9, PT, PT, -R6, 0x8, RZ ;  /* 0x0000000806098810 */ /* 0x000fd20007ffe1ff */
[----:B------:R-:W-:Y:S01]  /*0e80*/  @UP2 USHF.R.U32.HI UR10, URZ, UR10, UR13 ;  /* 0x0000000aff0a2299 */ /* 0x000fe2000801160d */
[--C-:B-----5:R-:W-:Y:S01]  /*0e90*/  @P0 SHF.R.U32.HI R7, RZ, R7, R16.reuse ;  /* 0x00000007ff070219 */ /* 0x120fe20000011610 */
[----:B------:R-:W-:Y:S02]  /*0ea0*/  USHF.L.U32 UR8, UR11, UR8, URZ ;  /* 0x000000080b087299 */ /* 0x000fe400080006ff */
[----:B------:R-:W-:Y:S01]  /*0eb0*/  @UP2 USHF.L.U32 UR9, UR10, UR9, URZ ;  /* 0x000000090a092299 */ /* 0x000fe200080006ff */
[----:B------:R-:W-:Y:S01]  /*0ec0*/  @P0 SHF.L.U32 R7, R7, R10, RZ ;  /* 0x0000000a07070219 */ /* 0x000fe200000006ff */
[----:B------:R-:W-:Y:S01]  /*0ed0*/  @UP2 ULOP3.LUT UR8, UR8, UR4, URZ, 0xc0, !UPT ;  /* 0x0000000408082292 */ /* 0x000fe2000f8ec0ff */
[----:B------:R-:W-:Y:S01]  /*0ee0*/  SHF.L.U32 R6, R15, R6, RZ ;  /* 0x000000060f067219 */ /* 0x000fe200000006ff */
[----:B------:R-:W-:Y:S01]  /*0ef0*/  @!UP2 USHF.R.U32.HI UR9, URZ, UR12, UR13 ;  /* 0x0000000cff09a299 */ /* 0x000fe2000801160d */
[----:B------:R-:W-:Y:S01]  /*0f00*/  @!P0 SHF.R.U32.HI R7, RZ, R9, R16 ;  /* 0x00000009ff078219 */ /* 0x000fe20000011610 */
[----:B------:R-:W-:-:S02]  /*0f10*/  ULOP3.LUT UR10, UR4, 0xff, URZ, 0xc0, !UPT ;  /* 0x000000ff040a7892 */ /* 0x000fc4000f8ec0ff */
[----:B------:R-:W-:Y:S01]  /*0f20*/  @P0 LOP3.LUT R6, R6, UR4, RZ, 0xc0, !PT ;  /* 0x0000000406060c12 */ /* 0x000fe2000f8ec0ff */
[----:B------:R-:W-:Y:S02]  /*0f30*/  ULOP3.LUT UR9, UR9, UR8, URZ, 0xfc, !UPT ;  /* 0x0000000809097292 */ /* 0x000fe4000f8efcff */
[----:B------:R-:W-:-:S04]  /*0f40*/  USEL UR10, UR10, 0xff, !UP1 ;  /* 0x000000ff0a0a7887 */ /* 0x000fc8000c800000 */
[----:B------:R-:W-:-:S04]  /*0f50*/  LOP3.LUT R7, R7, UR9, R6, 0x36, !PT ;  /* 0x0000000907077c12 */ /* 0x000fc8000f8e3606 */
[----:B------:R-:W-:-:S06]  /*0f60*/  LOP3.LUT R7, R7, UR10, RZ, 0xc, !PT ;  /* 0x0000000a07077c12 */ /* 0x000fcc000f8e0cff */
[----:B------:R-:W0:Y:S02]  /*0f70*/  POPC R7, R7 ;  /* 0x0000000700077309 */ /* 0x000e240000000000 */
[----:B0-----:R-:W-:-:S05]  /*0f80*/  IMAD.IADD R9, R8, 0x1, R7 ;  /* 0x0000000108097824 */ /* 0x001fca00078e0207 */
[----:B------:R0:W-:Y:S01]  /*0f90*/  STG.E.U8 desc[UR18][R2.64], R9 ;  /* 0x0000000902007986 */ /* 0x0001e2000c101112 */
[----:B------:R-:W-:-:S07]  /*0fa0*/  PRMT R8, R9, 0x7610, R8 ;  /* 0x0000761009087816 */ /* 0x000fce0000000008 */
.L_x_2:
[----:B------:R-:W-:Y:S05]  /*0fb0*/  BRA.U UP0, `(.L_x_3) ;  /* 0xfffffff100d47547 */ /* 0x000fea000b83ffff */
[----:B------:R-:W-:Y:S05]  /*0fc0*/  EXIT ;  /* 0x000000000000794d */ /* 0x000fea0003800000 */
.L_x_4:
[----:B------:R-:W-:-:S00]  /*0fd0*/  BRA `(.L_x_4) ;  /* 0xfffffffc00fc7947 */ /* 0x000fc0000383ffff */
[----:B------:R-:W-:-:S00]  /*0fe0*/  NOP ;  /* 0x0000000000007918 */ /* 0x000fc00000000000 */
        /* <DEDUP_REMOVED lines=9> */
.L_x_45:


//--------------------- .text._Z12convBinWBinIPjS_PhS0_S0_ --------------------------
	.section	.text._Z12convBinWBinIPjS_PhS0_S0_,"ax",@progbits
	.align	128
        .global         _Z12convBinWBinIPjS_PhS0_S0_
        .type           _Z12convBinWBinIPjS_PhS0_S0_,@function
        .size           _Z12convBinWBinIPjS_PhS0_S0_,(.L_x_46 - _Z12convBinWBinIPjS_PhS0_S0_)
        .other          _Z12convBinWBinIPjS_PhS0_S0_,@"STO_CUDA_ENTRY STV_DEFAULT"
_Z12convBinWBinIPjS_PhS0_S0_:
.text._Z12convBinWBinIPjS_PhS0_S0_:
[----:B------:R-:W-:Y:S08]  /*0000*/  LDC R1, c[0x0][0x37c] ;  /* 0x0000df00ff017b82 */ /* 0x000ff00000000800 */
[----:B------:R-:W0:Y:S01]  /*0010*/  LDC.64 R4, c[0x0][0x380] ;  /* 0x0000e000ff047b82 */ /* 0x000e220000000a00 */
[----:B------:R-:W0:Y:S07]  /*0020*/  LDCU.64 UR4, c[0x0][0x358] ;  /* 0x00006b00ff0477ac */ /* 0x000e2e0008000a00 */
[----:B------:R-:W1:Y:S01]  /*0030*/  LDC.64 R6, c[0x0][0x388] ;  /* 0x0000e200ff067b82 */ /* 0x000e620000000a00 */
[----:B0-----:R-:W2:Y:S04]  /*0040*/  LDG.E R13, desc[UR4][R4.64] ;  /* 0x00000004040d7981 */ /* 0x001ea8000c1e1900 */
[----:B-1----:R-:W2:Y:S03]  /*0050*/  LDG.E R0, desc[UR4][R6.64] ;  /* 0x0000000406007981 */ /* 0x002ea6000c1e1900 */
[----:B------:R-:W0:Y:S01]  /*0060*/  S2UR UR6, SR_CTAID.X ;  /* 0x00000000000679c3 */ /* 0x000e220000002500 */
[----:B------:R-:W0:Y:S07]  /*0070*/  S2R R10, SR_TID.X ;  /* 0x00000000000a7919 */ /* 0x000e2e0000002100 */
[----:B------:R-:W0:Y:S01]  /*0080*/  LDC R3, c[0x0][0x360] ;  /* 0x0000d800ff037b82 */ /* 0x000e220000000800 */
[----:B--2---:R-:W-:-:S04]  /*0090*/  IMAD.IADD R2, R13, 0x1, -R0 ;  /* 0x000000010d027824 */ /* 0x004fc800078e0a00 */
[C---:B------:R-:W-:Y:S02]  /*00a0*/  IMAD R8, R2.reuse, R2, R2 ;  /* 0x0000000202087224 */ /* 0x040fe400078e0202 */
[----:B------:R-:W-:Y:S02]  /*00b0*/  VIADD R9, R2, 0x1 ;  /* 0x0000000102097836 */ /* 0x000fe40000000000 */
[----:B0-----:R-:W-:Y:S02]  /*00c0*/  IMAD R2, R3, UR6, R10 ;  /* 0x0000000603027c24 */ /* 0x001fe4000f8e020a */
[----:B------:R-:W-:-:S05]  /*00d0*/  IMAD.IADD R3, R9, 0x1, R8 ;  /* 0x0000000109037824 */ /* 0x000fca00078e0208 */
[----:B------:R-:W-:-:S13]  /*00e0*/  ISETP.GE.U32.AND P0, PT, R2, R3, PT ;  /* 0x000000030200720c */ /* 0x000fda0003f06070 */
[----:B------:R-:W-:Y:S05]  /*00f0*/  @P0 EXIT ;  /* 0x000000000000094d */ /* 0x000fea0003800000 */
[----:B------:R-:W-:Y:S01]  /*0100*/  LEA.HI R3, R0, R0, RZ, 0x1 ;  /* 0x0000000000037211 */ /* 0x000fe200078f08ff */
[----:B------:R-:W-:Y:S01]  /*0110*/  IMAD.MOV.U32 R24, RZ, RZ, RZ ;  /* 0x000000ffff187224 */ /* 0x000fe200078e00ff */
[----:B------:R-:W-:Y:S02]  /*0120*/  PRMT R5, RZ, 0x7610, R5 ;  /* 0x00007610ff057816 */ /* 0x000fe40000000005 */
[----:B------:R-:W-:-:S05]  /*0130*/  SHF.R.S32.HI R3, RZ, 0x1, R3 ;  /* 0x00000001ff037819 */ /* 0x000fca0000011403 */
[----:B------:R-:W-:-:S05]  /*0140*/  IMAD.MOV R4, RZ, RZ, -R3 ;  /* 0x000000ffff047224 */ /* 0x000fca00078e0a03 */
[----:B------:R-:W-:-:S13]  /*0150*/  ISETP.GE.AND P0, PT, R3, R4, PT ;  /* 0x000000040300720c */ /* 0x000fda0003f06270 */
[----:B------:R-:W-:Y:S05]  /*0160*/  @!P0 BRA `(.L_x_5) ;  /* 0x0000001000448947 */ /* 0x000fea0003800000 */
[----:B------:R-:W0:Y:S01]  /*0170*/  I2F.U32.RP R5, R9 ;  /* 0x0000000900057306 */ /* 0x000e220000209000 */
[----:B------:R-:W-:Y:S01]  /*0180*/  IMAD.MOV R11, RZ, RZ, -R9 ;  /* 0x000000ffff0b7224 */ /* 0x000fe200078e0a09 */
[----:B------:R-:W-:Y:S01]  /*0190*/  ISETP.NE.U32.AND P2, PT, R9, RZ, PT ;  /* 0x000000ff0900720c */ /* 0x000fe20003f45070 */
[----:B------:R-:W-:Y:S01]  /*01a0*/  IMAD.MOV.U32 R6, RZ, RZ, RZ ;  /* 0x000000ffff067224 */ /* 0x000fe200078e00ff */
[----:B------:R-:W-:Y:S01]  /*01b0*/  PRMT R23, RZ, 0x7610, R23 ;  /* 0x00007610ff177816 */ /* 0x000fe20000000017 */
[----:B------:R-:W-:-:S03]  /*01c0*/  IMAD.MOV.U32 R24, RZ, RZ, RZ ;  /* 0x000000ffff187224 */ /* 0x000fc600078e00ff */
[----:B0-----:R-:W0:Y:S02]  /*01d0*/  MUFU.RCP R5, R5 ;  /* 0x0000000500057308 */ /* 0x001e240000001000 */
[----:B0-----:R-:W-:Y:S01]  /*01e0*/  VIADD R7, R5, 0xffffffe ;  /* 0x0ffffffe05077836 */ /* 0x001fe20000000000 */
[----:B------:R-:W-:-:S05]  /*01f0*/  IADD3 R5, PT, PT, R3, 0x1, R3 ;  /* 0x0000000103057810 */ /* 0x000fca0007ffe003 */
[----:B------:R-:W0:Y:S02]  /*0200*/  F2I.FTZ.U32.TRUNC.NTZ R7, R7 ;  /* 0x0000000700077305 */ /* 0x000e24000021f000 */
[----:B0-----:R-:W-:-:S04]  /*0210*/  IMAD R11, R11, R7, RZ ;  /* 0x000000070b0b7224 */ /* 0x001fc800078e02ff */
[----:B------:R-:W-:-:S04]  /*0220*/  IMAD.HI.U32 R11, R7, R11, R6 ;  /* 0x0000000b070b7227 */ /* 0x000fc800078e0006 */
[----:B------:R-:W-:Y:S02]  /*0230*/  IMAD.MOV.U32 R7, RZ, RZ, R4 ;  /* 0x000000ffff077224 */ /* 0x000fe400078e0004 */
[----:B------:R-:W-:-:S04]  /*0240*/  IMAD.HI.U32 R6, R11, R2, RZ ;  /* 0x000000020b067227 */ /* 0x000fc800078e00ff */
[----:B------:R-:W-:-:S04]  /*0250*/  IMAD.MOV R8, RZ, RZ, -R6 ;  /* 0x000000ffff087224 */ /* 0x000fc800078e0a06 */
[----:B------:R-:W-:-:S05]  /*0260*/  IMAD R8, R9, R8, R2 ;  /* 0x0000000809087224 */ /* 0x000fca00078e0202 */
[----:B------:R-:W-:-:S13]  /*0270*/  ISETP.GE.U32.AND P0, PT, R8, R9, PT ;  /* 0x000000090800720c */ /* 0x000fda0003f06070 */
[----:B------:R-:W-:Y:S02]  /*0280*/  @P0 IMAD.IADD R8, R8, 0x1, -R9 ;  /* 0x0000000108080824 */ /* 0x000fe400078e0a09 */
[----:B------:R-:W-:-:S03]  /*0290*/  @P0 VIADD R6, R6, 0x1 ;  /* 0x0000000106060836 */ /* 0x000fc60000000000 */
[----:B------:R-:W-:Y:S02]  /*02a0*/  ISETP.GE.U32.AND P1, PT, R8, R9, PT ;  /* 0x000000090800720c */ /* 0x000fe40003f26070 */
[----:B------:R-:W-:-:S11]  /*02b0*/  SHF.R.U32.HI R8, RZ, 0x1, R0 ;  /* 0x00000001ff087819 */ /* 0x000fd60000011600 */
[----:B------:R-:W-:Y:S01]  /*02c0*/  @P1 VIADD R6, R6, 0x1 ;  /* 0x0000000106061836 */ /* 0x000fe20000000000 */
[----:B------:R-:W-:-:S05]  /*02d0*/  @!P2 LOP3.LUT R6, RZ, R9, RZ, 0x33, !PT ;  /* 0x00000009ff06a212 */ /* 0x000fca00078e33ff */
[----:B------:R-:W-:-:S04]  /*02e0*/  IMAD.MOV R11, RZ, RZ, -R6 ;  /* 0x000000ffff0b7224 */ /* 0x000fc800078e0a06 */
[----:B------:R-:W-:Y:S01]  /*02f0*/  IMAD R11, R9, R11, R2 ;  /* 0x0000000b090b7224 */ /* 0x000fe200078e0202 */
[----:B------:R-:W-:Y:S02]  /*0300*/  LOP3.LUT R9, R5, 0xfffffffc, RZ, 0xc0, !PT ;  /* 0xfffffffc05097812 */ /* 0x000fe400078ec0ff */
[----:B------:R-:W-:Y:S01]  /*0310*/  PRMT R5, RZ, 0x7610, R5 ;  /* 0x00007610ff057816 */ /* 0x000fe20000000005 */
[----:B------:R-:W-:Y:S02]  /*0320*/  IMAD.IADD R10, R8, 0x1, R11 ;  /* 0x00000001080a7824 */ /* 0x000fe400078e020b */
[----:B------:R-:W-:-:S07]  /*0330*/  IMAD.MOV R9, RZ, RZ, -R9 ;  /* 0x000000ffff097224 */ /* 0x000fce00078e0a09 */
.L_x_22:
[----:B------:R-:W-:Y:S01]  /*0340*/  IMAD.IADD R12, R3, 0x1, R3 ;  /* 0x00000001030c7824 */ /* 0x000fe200078e0203 */
[----:B------:R-:W-:Y:S01]  /*0350*/  ISETP.NE.AND P0, PT, R7, R3, PT ;  /* 0x000000030700720c */ /* 0x000fe20003f05270 */
[----:B------:R-:W-:Y:S02]  /*0360*/  IMAD.IADD R11, R8, 0x1, R7 ;  /* 0x00000001080b7824 */ /* 0x000fe400078e0207 */
[----:B------:R-:W-:Y:S01]  /*0370*/  IMAD.MOV.U32 R22, RZ, RZ, R4 ;  /* 0x000000ffff167224 */ /* 0x000fe200078e0004 */
[----:B------:R-:W-:Y:S01]  /*0380*/  ISETP.GE.U32.AND P1, PT, R12, 0x3, PT ;  /* 0x000000030c00780c */ /* 0x000fe20003f26070 */
[----:B------:R-:W-:Y:S02]  /*0390*/  IMAD.IADD R12, R6, 0x1, R11 ;  /* 0x00000001060c7824 */ /* 0x000fe400078e020b */
[----:B------:R-:W-:Y:S02]  /*03a0*/  IMAD R21, R0, R11, RZ ;  /* 0x0000000b00157224 */ /* 0x000fe400078e02ff */
[----:B------:R-:W-:-:S02]  /*03b0*/  IMAD R11, R13, R12, R10 ;  /* 0x0000000c0d0b7224 */ /* 0x000fc400078e020a */
[----:B------:R-:W-:Y:S02]  /*03c0*/  VIADD R7, R7, 0x1 ;  /* 0x0000000107077836 */ /* 0x000fe40000000000 */
[----:B------:R-:W-:-:S04]  /*03d0*/  IMAD.IADD R12, R8, 0x1, R21 ;  /* 0x00000001080c7824 */ /* 0x000fc800078e0215 */
[----:B------:R-:W-:Y:S05]  /*03e0*/  @!P1 BRA `(.L_x_6) ;  /* 0x0000000800109947 */ /* 0x000fea0003800000 */
[----:B------:R-:W-:Y:S01]  /*03f0*/  IADD3 R21, PT, PT, R21, -R3, R8 ;  /* 0x8000000315157210 */ /* 0x000fe20007ffe008 */
[----:B------:R-:W-:Y:S01]  /*0400*/  IMAD.MOV.U32 R20, RZ, RZ, R9 ;  /* 0x000000ffff147224 */ /* 0x000fe200078e0009 */
[----:B------:R-:W-:Y:S01]  /*0410*/  IADD3 R22, PT, PT, -R3, 0x1, RZ ;  /* 0x0000000103167810 */ /* 0x000fe20007ffe1ff */
[----:B------:R-:W-:-:S07]  /*0420*/  IMAD.MOV.U32 R18, RZ, RZ, R4 ;  /* 0x000000ffff127224 */ /* 0x000fce00078e0004 */
.L_x_14:
[----:B------:R-:W-:Y:S01]  /*0430*/  LOP3.LUT R14, R23, 0xff, RZ, 0xc0, !PT ;  /* 0x000000ff170e7812 */ /* 0x000fe200078ec0ff */
[----:B------:R-:W-:Y:S02]  /*0440*/  VIADD R20, R20, 0x4 ;  /* 0x0000000414147836 */ /* 0x000fe40000000000 */
[----:B------:R-:W-:Y:S01]  /*0450*/  IMAD.IADD R19, R11, 0x1, R18 ;  /* 0x000000010b137824 */ /* 0x000fe200078e0212 */
[----:B------:R-:W-:-:S13]  /*0460*/  ISETP.NE.AND P1, PT, R14, 0x20, PT ;  /* 0x000000200e00780c */ /* 0x000fda0003f25270 */
[----:B------:R-:W0:Y:S01]  /*0470*/  @!P1 POPC R14, R24 ;  /* 0x00000018000e9309 */ /* 0x000e220000000000 */
[----:B------:R-:W-:Y:S01]  /*0480*/  @!P1 PRMT R26, RZ, 0x7610, R26 ;  /* 0x00007610ff1a9816 */ /* 0x000fe2000000001a */
[----:B------:R-:W-:Y:S02]  /*0490*/  @!P1 IMAD.MOV.U32 R25, RZ, RZ, RZ ;  /* 0x000000ffff199224 */ /* 0x000fe400078e00ff */
[----:B0-----:R-:W-:-:S05]  /*04a0*/  @!P1 IMAD.IADD R14, R5, 0x1, R14 ;  /* 0x00000001050e9824 */ /* 0x001fca00078e020e */
[----:B------:R-:W-:Y:S01]  /*04b0*/  @!P1 PRMT R5, R14, 0x7610, R5 ;  /* 0x000076100e059816 */ /* 0x000fe20000000005 */
[----:B------:R-:W-:Y:S06]  /*04c0*/  @!P1 BRA `(.L_x_7) ;  /* 0x0000000000549947 */ /* 0x000fec0003800000 */
[----:B------:R-:W0:Y:S08]  /*04d0*/  LDC.64 R14, c[0x0][0x390] ;  /* 0x0000e400ff0e7b82 */ /* 0x000e300000000a00 */
[----:B------:R-:W1:Y:S01]  /*04e0*/  LDC.64 R16, c[0x0][0x398] ;  /* 0x0000e600ff107b82 */ /* 0x000e620000000a00 */
[----:B0-----:R-:W-:-:S05]  /*04f0*/  LEA.HI R14, P2, R19, R14, RZ, 0x1d ;  /* 0x0000000e130e7211 */ /* 0x001fca000785e8ff */
[----:B------:R-:W-:Y:S01]  /*0500*/  IMAD.X R15, RZ, RZ, R15, P2 ;  /* 0x000000ffff0f7224 */ /* 0x000fe200010e060f */
[----:B-1----:R-:W-:-:S04]  /*0510*/  LEA.HI R16, P1, R21, R16, RZ, 0x1d ;  /* 0x0000001015107211 */ /* 0x002fc8000783e8ff */
[----:B------:R-:W2:Y:S01]  /*0520*/  LDG.E.U8 R14, desc[UR4][R14.64] ;  /* 0x000000040e0e7981 */ /* 0x000ea2000c1e1100 */
[----:B------:R-:W-:-:S05]  /*0530*/  IMAD.X R17, RZ, RZ, R17, P1 ;  /* 0x000000ffff117224 */ /* 0x000fca00008e0611 */
[----:B------:R-:W3:Y:S01]  /*0540*/  LDG.E.U8 R16, desc[UR4][R16.64] ;  /* 0x0000000410107981 */ /* 0x000ee2000c1e1100 */
[----:B------:R-:W-:Y:S02]  /*0550*/  LOP3.LUT R27, R19, 0x7, RZ, 0xc0, !PT ;  /* 0x00000007131b7812 */ /* 0x000fe400078ec0ff */
[----:B------:R-:W-:Y:S01]  /*0560*/  LOP3.LUT R25, R21, 0x7, RZ, 0xc0, !PT ;  /* 0x0000000715197812 */ /* 0x000fe200078ec0ff */
[----:B------:R-:W-:Y:S01]  /*0570*/  IMAD.MOV.U32 R28, RZ, RZ, 0x1 ;  /* 0x00000001ff1c7424 */ /* 0x000fe200078e00ff */
[----:B--2---:R-:W-:Y:S02]  /*0580*/  SHF.L.U32 R26, R14, R27, RZ ;  /* 0x0000001b0e1a7219 */ /* 0x004fe400000006ff */
[----:B------:R-:W-:Y:S02]  /*0590*/  LOP3.LUT R27, R23, 0xff, RZ, 0xc0, !PT ;  /* 0x000000ff171b7812 */ /* 0x000fe400078ec0ff */
[----:B---3--:R-:W-:-:S04]  /*05a0*/  SHF.L.U32 R25, R16, R25, RZ ;  /* 0x0000001910197219 */ /* 0x008fc800000006ff */
[----:B------:R-:W-:Y:S02]  /*05b0*/  LOP3.LUT R25, R26, R25, RZ, 0x3c, !PT ;  /* 0x000000191a197212 */ /* 0x000fe400078e3cff */
[----:B------:R-:W-:Y:S02]  /*05c0*/  SHF.L.U32 R27, R28, R27, RZ ;  /* 0x0000001b1c1b7219 */ /* 0x000fe400000006ff */
[----:B------:R-:W-:Y:S01]  /*05d0*/  ISETP.GE.U32.AND P1, PT, R25, 0x80, PT ;  /* 0x000000801900780c */ /* 0x000fe20003f26070 */
[----:B------:R-:W-:-:S03]  /*05e0*/  VIADD R23, R23, 0x1 ;  /* 0x0000000117177836 */ /* 0x000fc60000000000 */
[----:B------:R-:W-:Y:S02]  /*05f0*/  SEL R27, R27, RZ, !P1 ;  /* 0x000000ff1b1b7207 */ /* 0x000fe40004800000 */
[----:B------:R-:W-:Y:S02]  /*0600*/  PRMT R26, R23, 0x7610, R26 ;  /* 0x00007610171a7816 */ /* 0x000fe4000000001a */
[----:B------:R-:W-:-:S07]  /*0610*/  LOP3.LUT R25, R27, R24, RZ, 0xfc, !PT ;  /* 0x000000181b197212 */ /* 0x000fce00078efcff */
.L_x_7:
[----:B------:R-:W-:Y:S02]  /*0620*/  LOP3.LUT R14, R26, 0xff, RZ, 0xc0, !PT ;  /* 0x000000ff1a0e7812 */ /* 0x000fe400078ec0ff */
[----:B------:R-:W-:Y:S02]  /*0630*/  ISETP.NE.AND P1, PT, R20, RZ, PT ;  /* 0x000000ff1400720c */ /* 0x000fe40003f25270 */
[----:B------:R-:W-:-:S13]  /*0640*/  ISETP.NE.AND P2, PT, R14, 0x20, PT ;  /* 0x000000200e00780c */ /* 0x000fda0003f45270 */
[----:B------:R-:W-:Y:S05]  /*0650*/  @!P2 BRA `(.L_x_8) ;  /* 0x00000000005ca947 */ /* 0x000fea0003800000 */
[----:B------:R-:W0:Y:S01]  /*0660*/  LDC.64 R14, c[0x0][0x390] ;  /* 0x0000e400ff0e7b82 */ /* 0x000e220000000a00 */
[----:B------:R-:W-:Y:S02]  /*0670*/  VIADD R27, R19, 0x1 ;  /* 0x00000001131b7836 */ /* 0x000fe40000000000 */
[----:B------:R-:W-:-:S05]  /*0680*/  VIADD R23, R21, 0x1 ;  /* 0x0000000115177836 */ /* 0x000fca0000000000 */
        /* <DEDUP_REMOVED lines=15> */
[----:B------:R-:W-:-:S04]  /*0780*/  ISETP.GE.U32.AND P2, PT, R23, 0x80, PT ;  /* 0x000000801700780c */ /* 0x000fc80003f46070 */
[----:B------:R-:W-:Y:S01]  /*0790*/  SEL R14, R27, RZ, !P2 ;  /* 0x000000ff1b0e7207 */ /* 0x000fe20005000000 */
[----:B------:R-:W-:-:S03]  /*07a0*/  VIADD R24, R26, 0x1 ;  /* 0x000000011a187836 */ /* 0x000fc60000000000 */
[----:B------:R-:W-:Y:S01]  /*07b0*/  LOP3.LUT R23, R14, R25, RZ, 0xfc, !PT ;  /* 0x000000190e177212 */ /* 0x000fe200078efcff */
[----:B------:R-:W-:Y:S06]  /*07c0*/  BRA `(.L_x_9) ;  /* 0x0000000000107947 */ /* 0x000fec0003800000 */
.L_x_8:
[----:B------:R-:W0:Y:S01]  /*07d0*/  POPC R14, R25 ;  /* 0x00000019000e7309 */ /* 0x000e220000000000 */
[----:B------:R-:W-:Y:S01]  /*07e0*/  PRMT R24, RZ, 0x7610, R24 ;  /* 0x00007610ff187816 */ /* 0x000fe20000000018 */
[----:B------:R-:W-:Y:S02]  /*07f0*/  IMAD.MOV.U32 R23, RZ, RZ, RZ ;  /* 0x000000ffff177224 */ /* 0x000fe400078e00ff */
[----:B0-----:R-:W-:-:S07]  /*0800*/  IMAD.IADD R5, R5, 0x1, R14 ;  /* 0x0000000105057824 */ /* 0x001fce00078e020e */
.L_x_9:
[----:B------:R-:W-:-:S04]  /*0810*/  LOP3.LUT R14, R24, 0xff, RZ, 0xc0, !PT ;  /* 0x000000ff180e7812 */ /* 0x000fc800078ec0ff */
        /* <DEDUP_REMOVED lines=25> */
.L_x_10:
[----:B------:R-:W0:Y:S01]  /*09b0*/  POPC R14, R23 ;  /* 0x00000017000e7309 */ /* 0x000e220000000000 */
[----:B------:R-:W-:Y:S01]  /*09c0*/  PRMT R24, RZ, 0x7610, R24 ;  /* 0x00007610ff187816 */ /* 0x000fe20000000018 */
[----:B------:R-:W-:Y:S02]  /*09d0*/  IMAD.MOV.U32 R25, RZ, RZ, RZ ;  /* 0x000000ffff197224 */ /* 0x000fe400078e00ff */
[----:B0-----:R-:W-:-:S07]  /*09e0*/  IMAD.IADD R5, R5, 0x1, R14 ;  /* 0x0000000105057824 */ /* 0x001fce00078e020e */
.L_x_11:
        /* <DEDUP_REMOVED lines=25> */
[----:B------:R-:W-:Y:S01]  /*0b80*/  LOP3.LUT R24, R24, R25, RZ, 0xfc, !PT ;  /* 0x0000001918187212 */ /* 0x000fe200078efcff */
[----:B------:R-:W-:Y:S06]  /*0b90*/  BRA `(.L_x_13) ;  /* 0x0000000000107947 */ /* 0x000fec0003800000 */
.L_x_12:
[----:B------:R-:W0:Y:S01]  /*0ba0*/  POPC R14, R25 ;  /* 0x00000019000e7309 */ /* 0x000e220000000000 */
[----:B------:R-:W-:Y:S01]  /*0bb0*/  PRMT R23, RZ, 0x7610, R23 ;  /* 0x00007610ff177816 */ /* 0x000fe20000000017 */
[----:B------:R-:W-:Y:S02]  /*0bc0*/  IMAD.MOV.U32 R24, RZ, RZ, RZ ;  /* 0x000000ffff187224 */ /* 0x000fe400078e00ff */
[----:B0-----:R-:W-:-:S07]  /*0bd0*/  IMAD.IADD R5, R5, 0x1, R14 ;  /* 0x0000000105057824 */ /* 0x001fce00078e020e */
.L_x_13:
[----:B------:R-:W-:Y:S02]  /*0be0*/  VIADD R18, R18, 0x4 ;  /* 0x0000000412127836 */ /* 0x000fe40000000000 */
[----:B------:R-:W-:Y:S02]  /*0bf0*/  VIADD R22, R22, 0x4 ;  /* 0x0000000416167836 */ /* 0x000fe40000000000 */
[----:B------:R-:W-:Y:S01]  /*0c00*/  VIADD R21, R21, 0x4 ;  /* 0x0000000415157836 */ /* 0x000fe20000000000 */
[----:B------:R-:W-:Y:S06]  /*0c10*/  @P1 BRA `(.L_x_14) ;  /* 0xfffffff800041947 */ /* 0x000fec000383ffff */
[----:B------:R-:W-:-:S07]  /*0c20*/  VIADD R22, R22, 0xffffffff ;  /* 0xffffffff16167836 */ /* 0x000fce0000000000 */
.L_x_6:
[----:B------:R-:W-:-:S04]  /*0c30*/  IMAD.IADD R18, R3, 0x1, R3 ;  /* 0x0000000103127824 */ /* 0x000fc800078e0203 */
[----:B------:R-:W-:-:S05]  /*0c40*/  VIADD R14, R18, 0x1 ;  /* 0x00000001120e7836 */ /* 0x000fca0000000000 */
[----:B------:R-:W-:-:S13]  /*0c50*/  LOP3.LUT P1, R14, R14, 0x3, RZ, 0xc0, !PT ;  /* 0x000000030e0e7812 */ /* 0x000fda000782c0ff */
[----:B------:R-:W-:Y:S05]  /*0c60*/  @!P1 BRA `(.L_x_15) ;  /* 0x0000000400809947 */ /* 0x000fea0003800000 */
[----:B------:R-:W-:-:S13]  /*0c70*/  ISETP.NE.AND P1, PT, R14, 0x1, PT ;  /* 0x000000010e00780c */ /* 0x000fda0003f25270 */
[----:B------:R-:W-:Y:S05]  /*0c80*/  @!P1 BRA `(.L_x_16) ;  /* 0x0000000000f49947 */ /* 0x000fea0003800000 */
[----:B------:R-:W-:Y:S01]  /*0c90*/  LOP3.LUT R14, R23, 0xff, RZ, 0xc0, !PT ;  /* 0x000000ff170e7812 */ /* 0x000fe200078ec0ff */
[--C-:B------:R-:W-:Y:S02]  /*0ca0*/  IMAD.IADD R19, R12, 0x1, R22.reuse ;  /* 0x000000010c137824 */ /* 0x100fe400078e0216 */
[----:B------:R-:W-:Y:S01]  /*0cb0*/  IMAD.IADD R21, R11, 0x1, R22 ;  /* 0x000000010b157824 */ /* 0x000fe200078e0216 */
[----:B------:R-:W-:-:S13]  /*0cc0*/  ISETP.NE.AND P1, PT, R14, 0x20, PT ;  /* 0x000000200e00780c */ /* 0x000fda0003f25270 */
[----:B------:R-:W-:Y:S05]  /*0cd0*/  @!P1 BRA `(.L_x_17) ;  /* 0x0000000000549947 */ /* 0x000fea0003800000 */
        /* <DEDUP_REMOVED lines=9> */
[----:B------:R-:W-:Y:S02]  /*0d70*/  LOP3.LUT R25, R19, 0x7, RZ, 0xc0, !PT ;  /* 0x0000000713197812 */ /* 0x000fe400078ec0ff */
[C---:B------:R-:W-:Y:S01]  /*0d80*/  LOP3.LUT R26, R23.reuse, 0xff, RZ, 0xc0, !PT ;  /* 0x000000ff171a7812 */ /* 0x040fe200078ec0ff */
[----:B------:R-:W-:Y:S01]  /*0d90*/  VIADD R23, R23, 0x1 ;  /* 0x0000000117177836 */ /* 0x000fe20000000000 */
[----:B--2---:R-:W-:Y:S01]  /*0da0*/  SHF.L.U32 R20, R14, R27, RZ ;  /* 0x0000001b0e147219 */ /* 0x004fe200000006ff */
[----:B------:R-:W-:Y:S01]  /*0db0*/  IMAD.MOV.U32 R27, RZ, RZ, 0x1 ;  /* 0x00000001ff1b7424 */ /* 0x000fe200078e00ff */
[----:B---3--:R-:W-:-:S04]  /*0dc0*/  SHF.L.U32 R25, R16, R25, RZ ;  /* 0x0000001910197219 */ /* 0x008fc800000006ff */
[----:B------:R-:W-:Y:S02]  /*0dd0*/  LOP3.LUT R20, R20, R25, RZ, 0x3c, !PT ;  /* 0x0000001914147212 */ /* 0x000fe400078e3cff */
[----:B------:R-:W-:Y:S02]  /*0de0*/  SHF.L.U32 R26, R27, R26, RZ ;  /* 0x0000001a1b1a7219 */ /* 0x000fe400000006ff */
[----:B------:R-:W-:-:S04]  /*0df0*/  ISETP.GE.U32.AND P1, PT, R20, 0x80, PT ;  /* 0x000000801400780c */ /* 0x000fc80003f26070 */
[----:B------:R-:W-:-:S04]  /*0e00*/  SEL R15, R26, RZ, !P1 ;  /* 0x000000ff1a0f7207 */ /* 0x000fc80004800000 */
[----:B------:R-:W-:Y:S01]  /*0e10*/  LOP3.LUT R20, R15, R24, RZ, 0xfc, !PT ;  /* 0x000000180f147212 */ /* 0x000fe200078efcff */
[----:B------:R-:W-:Y:S06]  /*0e20*/  BRA `(.L_x_18) ;  /* 0x0000000000107947 */ /* 0x000fec0003800000 */
.L_x_17:
[----:B------:R-:W0:Y:S01]  /*0e30*/  POPC R24, R24 ;  /* 0x0000001800187309 */ /* 0x000e220000000000 */
[----:B------:R-:W-:Y:S01]  /*0e40*/  PRMT R23, RZ, 0x7610, R23 ;  /* 0x00007610ff177816 */ /* 0x000fe20000000017 */
[----:B------:R-:W-:Y:S02]  /*0e50*/  IMAD.MOV.U32 R20, RZ, RZ, RZ ;  /* 0x000000ffff147224 */ /* 0x000fe400078e00ff */
[----:B0-----:R-:W-:-:S07]  /*0e60*/  IMAD.IADD R5, R5, 0x1, R24 ;  /* 0x0000000105057824 */ /* 0x001fce00078e0218 */
.L_x_18:
        /* <DEDUP_REMOVED lines=26> */
.L_x_19:
[----:B------:R-:W0:Y:S01]  /*1010*/  POPC R20, R20 ;  /* 0x0000001400147309 */ /* 0x000e220000000000 */
[----:B------:R-:W-:Y:S01]  /*1020*/  PRMT R23, RZ, 0x7610, R23 ;  /* 0x00007610ff177816 */ /* 0x000fe20000000017 */
[----:B------:R-:W-:Y:S02]  /*1030*/  IMAD.MOV.U32 R24, RZ, RZ, RZ ;  /* 0x000000ffff187224 */ /* 0x000fe400078e00ff */
[----:B0-----:R-:W-:-:S07]  /*1040*/  IMAD.IADD R5, R5, 0x1, R20 ;  /* 0x0000000105057824 */ /* 0x001fce00078e0214 */
.L_x_20:
[----:B------:R-:W-:-:S07]  /*1050*/  VIADD R22, R22, 0x2 ;  /* 0x0000000216167836 */ /* 0x000fce0000000000 */
.L_x_16:
[----:B------:R-:W-:-:S04]  /*1060*/  LOP3.LUT R18, R18, 0x1, RZ, 0xc0, !PT ;  /* 0x0000000112127812 */ /* 0x000fc800078ec0ff */
[----:B------:R-:W-:-:S13]  /*1070*/  ISETP.NE.U32.AND P1, PT, R18, 0x1, PT ;  /* 0x000000011200780c */ /* 0x000fda0003f25070 */
        /* <DEDUP_REMOVED lines=27> */
.L_x_21:
[----:B------:R-:W0:Y:S01]  /*1230*/  POPC R24, R24 ;  /* 0x0000001800187309 */ /* 0x000e220000000000 */
[----:B------:R-:W-:Y:S01]  /*1240*/  PRMT R23, RZ, 0x7610, R23 ;  /* 0x00007610ff177816 */ /* 0x000fe20000000017 */
[----:B0-----:R-:W-:Y:S02]  /*1250*/  IMAD.IADD R5, R5, 0x1, R24 ;  /* 0x0000000105057824 */ /* 0x001fe400078e0218 */
[----:B------:R-:W-:-:S07]  /*1260*/  IMAD.MOV.U32 R24, RZ, RZ, RZ ;  /* 0x000000ffff187224 */ /* 0x000fce00078e00ff */
.L_x_15:
[----:B------:R-:W-:Y:S05]  /*1270*/  @P0 BRA `(.L_x_22) ;  /* 0xfffffff000300947 */ /* 0x000fea000383ffff */
.L_x_5:
[----:B------:R-:W0:Y:S01]  /*1280*/  LDCU.64 UR6, c[0x0][0x3a0] ;  /* 0x00007400ff0677ac */ /* 0x000e220008000a00 */
[----:B------:R-:W1:Y:S02]  /*1290*/  POPC R24, R24 ;  /* 0x0000001800187309 */ /* 0x000e640000000000 */
[----:B-1----:R-:W-:Y:S01]  /*12a0*/  IMAD.IADD R5, R24, 0x1, R5 ;  /* 0x0000000118057824 */ /* 0x002fe200078e0205 */
[----:B0-----:R-:W-:-:S05]  /*12b0*/  IADD3 R2, P0, PT, R2, UR6, RZ ;  /* 0x0000000602027c10 */ /* 0x001fca000ff1e0ff */
[----:B------:R-:W-:-:S05]  /*12c0*/  IMAD.X R3, RZ, RZ, UR7, P0 ;  /* 0x00000007ff037e24 */ /* 0x000fca00080e06ff */
[----:B------:R-:W-:Y:S01]  /*12d0*/  STG.E.U8 desc[UR4][R2.64], R5 ;  /* 0x0000000502007986 */ /* 0x000fe2000c101104 */
[----:B------:R-:W-:Y:S05]  /*12e0*/  EXIT ;  /* 0x000000000000794d */ /* 0x000fea0003800000 */
.L_x_23:
        /* <DEDUP_REMOVED lines=9> */
.L_x_46:


//--------------------- .text._Z11newConvBinWPjS_PdPhS0_ --------------------------
	.section	.text._Z11newConvBinWPjS_PdPhS0_,"ax",@progbits
	.align	128
        .global         _Z11newConvBinWPjS_PdPhS0_
        .type           _Z11newConvBinWPjS_PdPhS0_,@function
        .size           _Z11newConvBinWPjS_PdPhS0_,(.L_x_47 - _Z11newConvBinWPjS_PdPhS0_)
        .other          _Z11newConvBinWPjS_PdPhS0_,@"STO_CUDA_ENTRY STV_DEFAULT"
_Z11newConvBinWPjS_PdPhS0_:
.text._Z11newConvBinWPjS_PdPhS0_:
        /* <DEDUP_REMOVED lines=12> */
[----:B0-----:R-:W-:-:S03]  /*00c0*/  IMAD R2, R10, UR4, R11 ;  /* 0x000000040a027c24 */ /* 0x001fc6000f8e020b */
[----:B------:R-:W-:-:S04]  /*00d0*/  IADD3 R11, PT, PT, R9, R8, RZ ;  /* 0x00000008090b7210 */ /* 0x000fc80007ffe0ff */
[----:B------:R-:W-:-:S13]  /*00e0*/  ISETP.GE.U32.AND P0, PT, R2, R11, PT ;  /* 0x0000000b0200720c */ /* 0x000fda0003f06070 */
[----:B------:R-:W-:Y:S05]  /*00f0*/  @P0 EXIT ;  /* 0x000000000000094d */ /* 0x000fea0003800000 */
[----:B------:R-:W-:Y:S01]  /*0100*/  IMAD R4, R3, R3, RZ ;  /* 0x0000000303047224 */ /* 0x000fe200078e02ff */
[----:B------:R-:W-:-:S04]  /*0110*/  CS2R R16, SRZ ;  /* 0x0000000000107805 */ /* 0x000fc8000001ff00 */
[----:B------:R-:W-:-:S13]  /*0120*/  ISETP.NE.AND P0, PT, R4, RZ, PT ;  /* 0x000000ff0400720c */ /* 0x000fda0003f05270 */
[----:B------:R-:W-:Y:S05]  /*0130*/  @!P0 BRA `(.L_x_24) ;  /* 0x0000001400288947 */ /* 0x000fea0003800000 */
[----:B------:R-:W0:Y:S01]  /*0140*/  I2F.U32.RP R5, R9 ;  /* 0x0000000900057306 */ /* 0x000e220000209000 */
[----:B------:R-:W-:Y:S01]  /*0150*/  IMAD.MOV R11, RZ, RZ, -R9 ;  /* 0x000000ffff0b7224 */ /* 0x000fe200078e0a09 */
[----:B------:R-:W-:Y:S02]  /*0160*/  ISETP.NE.U32.AND P1, PT, R9, RZ, PT ;  /* 0x000000ff0900720c */ /* 0x000fe40003f25070 */
[----:B------:R-:W-:-:S04]  /*0170*/  CS2R R16, SRZ ;  /* 0x0000000000107805 */ /* 0x000fc8000001ff00 */
[----:B0-----:R-:W0:Y:S02]  /*0180*/  MUFU.RCP R5, R5 ;  /* 0x0000000500057308 */ /* 0x001e240000001000 */
[----:B0-----:R-:W-:-:S06]  /*0190*/  VIADD R6, R5, 0xffffffe ;  /* 0x0ffffffe05067836 */ /* 0x001fcc0000000000 */
[----:B------:R0:W1:Y:S02]  /*01a0*/  F2I.FTZ.U32.TRUNC.NTZ R7, R6 ;  /* 0x0000000600077305 */ /* 0x000064000021f000 */
[----:B0-----:R-:W-:Y:S02]  /*01b0*/  HFMA2 R6, -RZ, RZ, 0, 0 ;  /* 0x00000000ff067431 */ /* 0x001fe400000001ff */
[----:B-1----:R-:W-:-:S04]  /*01c0*/  IMAD R11, R11, R7, RZ ;  /* 0x000000070b0b7224 */ /* 0x002fc800078e02ff */
[----:B------:R-:W-:Y:S01]  /*01d0*/  IMAD.HI.U32 R7, R7, R11, R6 ;  /* 0x0000000b07077227 */ /* 0x000fe200078e0006 */
[----:B------:R-:W-:-:S05]  /*01e0*/  LOP3.LUT R6, R4, 0x3, RZ, 0xc0, !PT ;  /* 0x0000000304067812 */ /* 0x000fca00078ec0ff */
[----:B------:R-:W-:-:S04]  /*01f0*/  IMAD.HI.U32 R7, R7, R2, RZ ;  /* 0x0000000207077227 */ /* 0x000fc800078e00ff */
[----:B------:R-:W-:-:S04]  /*0200*/  IMAD.MOV R7, RZ, RZ, -R7 ;  /* 0x000000ffff077224 */ /* 0x000fc800078e0a07 */
[----:B------:R-:W-:Y:S02]  /*0210*/  IMAD R8, R9, R7, R2 ;  /* 0x0000000709087224 */ /* 0x000fe400078e0202 */
[----:B------:R-:W-:-:S03]  /*0220*/  IMAD.IADD R7, R0, 0x1, -R9 ;  /* 0x0000000100077824 */ /* 0x000fc600078e0a09 */
[----:B------:R-:W-:-:S13]  /*0230*/  ISETP.GE.U32.AND P0, PT, R8, R9, PT ;  /* 0x000000090800720c */ /* 0x000fda0003f06070 */
[----:B------:R-:W-:-:S05]  /*0240*/  @P0 IMAD.IADD R8, R8, 0x1, -R9 ;  /* 0x0000000108080824 */ /* 0x000fca00078e0a09 */
[----:B------:R-:W-:-:S13]  /*0250*/  ISETP.GE.U32.AND P0, PT, R8, R9, PT ;  /* 0x000000090800720c */ /* 0x000fda0003f06070 */
[----:B------:R-:W-:Y:S02]  /*0260*/  @P0 IADD3 R8, PT, PT, -R9, R8, RZ ;  /* 0x0000000809080210 */ /* 0x000fe40007ffe1ff */
[----:B------:R-:W-:Y:S02]  /*0270*/  @!P1 LOP3.LUT R8, RZ, R9, RZ, 0x33, !PT ;  /* 0x00000009ff089212 */ /* 0x000fe400078e33ff */
[----:B------:R-:W-:Y:S02]  /*0280*/  ISETP.GE.U32.AND P1, PT, R4, 0x4, PT ;  /* 0x000000040400780c */ /* 0x000fe40003f26070 */
[----:B------:R-:W-:Y:S01]  /*0290*/  ISETP.NE.AND P0, PT, R6, RZ, PT ;  /* 0x000000ff0600720c */ /* 0x000fe20003f05270 */
[----:B------:R-:W-:Y:S02]  /*02a0*/  IMAD R7, R7, R8, R2 ;  /* 0x0000000807077224 */ /* 0x000fe400078e0202 */
[----:B------:R-:W-:-:S08]  /*02b0*/  IMAD.MOV.U32 R8, RZ, RZ, RZ ;  /* 0x000000ffff087224 */ /* 0x000fd000078e00ff */
[----:B------:R-:W-:Y:S05]  /*02c0*/  @!P1 BRA `(.L_x_25) ;  /* 0x0000000800dc9947 */ /* 0x000fea0003800000 */
[----:B------:R-:W0:Y:S01]  /*02d0*/  I2F.U32.RP R5, R3 ;  /* 0x0000000300057306 */ /* 0x000e220000209000 */
[----:B------:R-:W1:Y:S01]  /*02e0*/  LDC.64 R14, c[0x0][0x390] ;  /* 0x0000e400ff0e7b82 */ /* 0x000e620000000a00 */
[----:B------:R-:W-:Y:S01]  /*02f0*/  IMAD.MOV R11, RZ, RZ, -R3 ;  /* 0x000000ffff0b7224 */ /* 0x000fe200078e0a03 */
[----:B------:R-:W-:Y:S01]  /*0300*/  ISETP.NE.U32.AND P1, PT, R3, RZ, PT ;  /* 0x000000ff0300720c */ /* 0x000fe20003f25070 */
[----:B------:R-:W-:Y:S01]  /*0310*/  IMAD.MOV.U32 R8, RZ, RZ, RZ ;  /* 0x000000ffff087224 */ /* 0x000fe200078e00ff */
[----:B------:R-:W-:Y:S02]  /*0320*/  LOP3.LUT R20, RZ, R3, RZ, 0x33, !PT ;  /* 0x00000003ff147212 */ /* 0x000fe400078e33ff */
[----:B------:R-:W-:Y:S01]  /*0330*/  CS2R R16, SRZ ;  /* 0x0000000000107805 */ /* 0x000fe2000001ff00 */
[----:B------:R-:W2:Y:S01]  /*0340*/  LDCU.64 UR12, c[0x0][0x398] ;  /* 0x00007300ff0c77ac */ /* 0x000ea20008000a00 */
[----:B------:R-:W-:Y:S01]  /*0350*/  UMOV UR4, URZ ;  /* 0x000000ff00047c82 */ /* 0x000fe20008000000 */
[----:B------:R-:W-:Y:S01]  /*0360*/  UMOV UR14, 0x1 ;  /* 0x00000001000e7882 */ /* 0x000fe20000000000 */
[----:B------:R-:W-:Y:S01]  /*0370*/  UMOV UR15, 0x3 ;  /* 0x00000003000f7882 */ /* 0x000fe20000000000 */
[----:B------:R-:W-:Y:S01]  /*0380*/  UMOV UR16, 0x2 ;  /* 0x0000000200107882 */ /* 0x000fe20000000000 */
[----:B0-----:R-:W0:Y:S02]  /*0390*/  MUFU.RCP R5, R5 ;  /* 0x0000000500057308 */ /* 0x001e240000001000 */
[----:B0-----:R-:W-:-:S06]  /*03a0*/  IADD3 R10, PT, PT, R5, 0xffffffe, RZ ;  /* 0x0ffffffe050a7810 */ /* 0x001fcc0007ffe0ff */
[----:B------:R-:W0:Y:S02]  /*03b0*/  F2I.FTZ.U32.TRUNC.NTZ R9, R10 ;  /* 0x0000000a00097305 */ /* 0x000e24000021f000 */
[----:B0-----:R-:W-:-:S04]  /*03c0*/  IMAD R11, R11, R9, RZ ;  /* 0x000000090b0b7224 */ /* 0x001fc800078e02ff */
[----:B------:R-:W-:Y:S01]  /*03d0*/  IMAD.HI.U32 R9, R9, R11, R8 ;  /* 0x0000000b09097227 */ /* 0x000fe200078e0008 */
[----:B------:R-:W-:-:S04]  /*03e0*/  LOP3.LUT R8, R4, 0xfffffffc, RZ, 0xc0, !PT ;  /* 0xfffffffc04087812 */ /* 0x000fc800078ec0ff */
[----:B-12---:R-:W-:-:S07]  /*03f0*/  IADD3 R5, PT, PT, -R8, RZ, RZ ;  /* 0x000000ff08057210 */ /* 0x006fce0007ffe1ff */
.L_x_26:
[----:B------:R-:W-:-:S04]  /*0400*/  UIADD3 UR17, UPT, UPT, UR14, -0x1, URZ ;  /* 0xffffffff0e117890 */ /* 0x000fc8000fffe0ff */
[----:B------:R-:W-:-:S04]  /*0410*/  UIMAD.WIDE.U32 UR6, UR17, 0x24924925, URZ ;  /* 0x24924925110678a5 */ /* 0x000fc8000f8e00ff */
[----:B------:R-:W-:-:S04]  /*0420*/  UIADD3 UR5, UPT, UPT, UR17, -UR7, URZ ;  /* 0x8000000711057290 */ /* 0x000fc8000fffe0ff */
[----:B------:R-:W-:-:S04]  /*0430*/  ULEA.HI UR5, UR5, UR7, URZ, 0x1f ;  /* 0x0000000705057291 */ /* 0x000fc8000f8ff8ff */
[----:B------:R-:W-:-:S04]  /*0440*/  ULEA.HI UR5, UP0, UR5, UR12, URZ, 0x1e ;  /* 0x0000000c05057291 */ /* 0x000fc8000f81f0ff */
[----:B------:R-:W-:Y:S02]  /*0450*/  UIADD3.X UR6, UPT, UPT, URZ, UR13, URZ, UP0, !UPT ;  /* 0x0000000dff067290 */ /* 0x000fe400087fe4ff */
[----:B------:R-:W-:-:S04]  /*0460*/  IMAD.U32 R10, RZ, RZ, UR5 ;  /* 0x00000005ff0a7e24 */ /* 0x000fc8000f8e00ff */
[----:B------:R-:W-:-:S05]  /*0470*/  IMAD.U32 R11, RZ, RZ, UR6 ;  /* 0x00000006ff0b7e24 */ /* 0x000fca000f8e00ff */
[----:B------:R-:W2:Y:S01]  /*0480*/  LDG.E.U8 R10, desc[UR10][R10.64] ;  /* 0x0000000a0a0a7981 */ /* 0x000ea2000c1e1100 */
[----:B------:R-:W-:Y:S01]  /*0490*/  IMAD.HI.U32 R9, R9, UR17, RZ ;  /* 0x0000001109097c27 */ /* 0x000fe2000f8e00ff */
[----:B------:R-:W-:Y:S02]  /*04a0*/  UIMAD.WIDE.U32 UR6, UR4, 0x24924925, URZ ;  /* 0x24924925040678a5 */ /* 0x000fe4000f8e00ff */
[----:B------:R-:W-:Y:S02]  /*04b0*/  UIMAD.WIDE.U32 UR8, UR14, 0x24924925, URZ ;  /* 0x249249250e0878a5 */ /* 0x000fe4000f8e00ff */
[----:B------:R-:W-:Y:S01]  /*04c0*/  IADD3 R12, PT, PT, -R9, RZ, RZ ;  /* 0x000000ff090c7210 */ /* 0x000fe20007ffe1ff */
[----:B------:R-:W-:Y:S02]  /*04d0*/  UIADD3 UR5, UPT, UPT, -UR7, UR4, URZ ;  /* 0x0000000407057290 */ /* 0x000fe4000fffe1ff */
[----:B------:R-:W-:Y:S02]  /*04e0*/  UIADD3 UR8, UPT, UPT, -UR9, UR14, URZ ;  /* 0x0000000e09087290 */ /* 0x000fe4000fffe1ff */
[----:B------:R-:W-:Y:S01]  /*04f0*/  IMAD R12, R3, R12, UR17 ;  /* 0x00000011030c7e24 */ /* 0x000fe2000f8e020c */
[----:B------:R-:W-:-:S02]  /*0500*/  ULEA.HI UR5, UR5, UR7, URZ, 0x1f ;  /* 0x0000000705057291 */ /* 0x000fc4000f8ff8ff */
[----:B------:R-:W-:Y:S02]  /*0510*/  ULEA.HI UR8, UR8, UR9, URZ, 0x1f ;  /* 0x0000000908087291 */ /* 0x000fe4000f8ff8ff */
[----:B------:R-:W-:Y:S01]  /*0520*/  ISETP.GE.U32.AND P2, PT, R12, R3, PT ;  /* 0x000000030c00720c */ /* 0x000fe20003f46070 */
[----:B------:R-:W-:Y:S02]  /*0530*/  USHF.R.U32.HI UR5, URZ, 0x2, UR5 ;  /* 0x00000002ff057899 */ /* 0x000fe40008011605 */
[----:B------:R-:W-:Y:S02]  /*0540*/  USHF.R.U32.HI UR8, URZ, 0x2, UR8 ;  /* 0x00000002ff087899 */ /* 0x000fe40008011608 */
[----:B------:R-:W-:Y:S02]  /*0550*/  UIMAD UR5, UR5, -0x7, UR17 ;  /* 0xfffffff9050578a4 */ /* 0x000fe4000f8e0211 */
[----:B------:R-:W-:Y:S02]  /*0560*/  UIADD3 UR6, UP0, UPT, UR8, UR12, URZ ;  /* 0x0000000c08067290 */ /* 0x000fe4000ff1e0ff */
[----:B------:R-:W-:-:S02]  /*0570*/  ULOP3.LUT UR5, UR5, 0x7, URZ, 0x3c, !UPT ;  /* 0x0000000705057892 */ /* 0x000fc4000f8e3cff */
[----:B------:R-:W-:Y:S02]  /*0580*/  UIADD3.X UR7, UPT, UPT, URZ, UR13, URZ, UP0, !UPT ;  /* 0x0000000dff077290 */ /* 0x000fe400087fe4ff */
[----:B------:R-:W-:Y:S02]  /*0590*/  @P2 IMAD.IADD R12, R12, 0x1, -R3 ;  /* 0x000000010c0c2824 */ /* 0x000fe400078e0a03 */
[----:B------:R-:W-:Y:S02]  /*05a0*/  @P2 VIADD R9, R9, 0x1 ;  /* 0x0000000109092836 */ /* 0x000fe40000000000 */
[----:B------:R-:W-:Y:S01]  /*05b0*/  IMAD.U32 R13, RZ, RZ, UR7 ;  /* 0x00000007ff0d7e24 */ /* 0x000fe2000f8e00ff */
[----:B------:R-:W-:Y:S02]  /*05c0*/  ISETP.GE.U32.AND P3, PT, R12, R3, PT ;  /* 0x000000030c00720c */ /* 0x000fe40003f66070 */
[----:B------:R-:W-:-:S11]  /*05d0*/  MOV R12, UR6 ;  /* 0x00000006000c7c02 */ /* 0x000fd60008000f00 */
[----:B------:R-:W-:-:S05]  /*05e0*/  @P3 VIADD R9, R9, 0x1 ;  /* 0x0000000109093836 */ /* 0x000fca0000000000 */
[----:B------:R-:W-:Y:S02]  /*05f0*/  SEL R9, R20, R9, !P1 ;  /* 0x0000000914097207 */ /* 0x000fe40004800000 */
[----:B------:R0:W3:Y:S02]  /*0600*/  LDG.E.U8 R20, desc[UR10][R12.64] ;  /* 0x0000000a0c147981 */ /* 0x0000e4000c1e1100 */
[----:B------:R-:W-:Y:S01]  /*0610*/  IADD3 R18, PT, PT, -R9, RZ, RZ ;  /* 0x000000ff09127210 */ /* 0x000fe20007ffe1ff */
[----:B------:R-:W1:Y:S08]  /*0620*/  I2F.U32.RP R21, R3 ;  /* 0x0000000300157306 */ /* 0x000e700000209000 */
[----:B-1----:R-:W1:Y:S01]  /*0630*/  MUFU.RCP R21, R21 ;  /* 0x0000001500157308 */ /* 0x002e620000001000 */
[----:B--2---:R-:W-:-:S04]  /*0640*/  SHF.R.U32.HI R10, RZ, UR5, R10 ;  /* 0x00000005ff0a7c19 */ /* 0x004fc8000801160a */
[----:B------:R-:W-:-:S04]  /*0650*/  LOP3.LUT R10, R10, 0x1, RZ, 0xc0, !PT ;  /* 0x000000010a0a7812 */ /* 0x000fc800078ec0ff */
[----:B------:R-:W-:Y:S01]  /*0660*/  ISETP.NE.U32.AND P3, PT, R10, 0x1, PT ;  /* 0x000000010a00780c */ /* 0x000fe20003f65070 */
[----:B------:R-:W-:-:S04]  /*0670*/  IMAD R10, R3, R18, UR17 ;  /* 0x00000011030a7e24 */ /* 0x000fc8000f8e0212 */
[----:B------:R-:W-:-:S04]  /*0680*/  IMAD.IADD R10, R7, 0x1, R10 ;  /* 0x00000001070a7824 */ /* 0x000fc800078e020a */
[----:B------:R-:W-:-:S04]  /*0690*/  IMAD R9, R0, R9, R10 ;  /* 0x0000000900097224 */ /* 0x000fc800078e020a */
[----:B------:R-:W-:-:S04]  /*06a0*/  @!P3 IMAD.WIDE.U32 R10, R9, 0x8, R14 ;  /* 0x00000008090ab825 */ /* 0x000fc800078e000e */
[----:B------:R-:W-:Y:S02]  /*06b0*/  @P3 IMAD.WIDE.U32 R18, R9, 0x8, R14 ;  /* 0x0000000809123825 */ /* 0x000fe400078e000e */
[----:B------:R-:W2:Y:S04]  /*06c0*/  @!P3 LDG.E.64 R10, desc[UR10][R10.64] ;  /* 0x0000000a0a0ab981 */ /* 0x000ea8000c1e1b00 */
[----:B------:R-:W4:Y:S01]  /*06d0*/  @P3 LDG.E.64 R18, desc[UR10][R18.64] ;  /* 0x0000000a12123981 */ /* 0x000f22000c1e1b00 */
[----:B-1----:R-:W-:-:S04]  /*06e0*/  VIADD R22, R21, 0xffffffe ;  /* 0x0ffffffe15167836 */ /* 0x002fc80000000000 */
[----:B0-----:R-:W0:Y:S01]  /*06f0*/  F2I.FTZ.U32.TRUNC.NTZ R13, R22 ;  /* 0x00000016000d7305 */ /* 0x001e22000021f000 */
[----:B------:R-:W-:Y:S01]  /*0700*/  IADD3 R9, PT, PT, RZ, -R3, RZ ;  /* 0x80000003ff097210 */ /* 0x000fe20007ffe0ff */
[----:B------:R-:W-:-:S04]  /*0710*/  IMAD.MOV.U32 R12, RZ, RZ, RZ ;  /* 0x000000ffff0c7224 */ /* 0x000fc800078e00ff */
[----:B0-----:R-:W-:-:S04]  /*0720*/  IMAD R9, R9, R13, RZ ;  /* 0x0000000d09097224 */ /* 0x001fc800078e02ff */
[----:B------:R-:W-:-:S06]  /*0730*/  IMAD.HI.U32 R9, R13, R9, R12 ;  /* 0x000000090d097227 */ /* 0x000fcc00078e000c */
[----:B------:R-:W-:-:S04]  /*0740*/  IMAD.HI.U32 R13, R9, UR14, RZ ;  /* 0x0000000e090d7c27 */ /* 0x000fc8000f8e00ff */
[----:B------:R-:W-:-:S04]  /*0750*/  IMAD.MOV R12, RZ, RZ, -R13 ;  /* 0x000000ffff0c7224 */ /* 0x000fc800078e0a0d */
[----:B------:R-:W-:-:S05]  /*0760*/  IMAD R12, R3, R12, UR14 ;  /* 0x0000000e030c7e24 */ /* 0x000fca000f8e020c */
[----:B------:R-:W-:Y:S01]  /*0770*/  ISETP.GE.U32.AND P1, PT, R12, R3, PT ;  /* 0x000000030c00720c */ /* 0x000fe20003f26070 */
[----:B------:R-:W-:-:S04]  /*0780*/  UIADD3 UR17, UPT, UPT, UR14, 0x1, URZ ;  /* 0x000000010e117890 */ /* 0x000fc8000fffe0ff */
[----:B------:R-:W-:Y:S02]  /*0790*/  UIMAD.WIDE.U32 UR6, UR17, 0x24924925, URZ ;  /* 0x24924925110678a5 */ /* 0x000fe4000f8e00ff */
[----:B------:R-:W-:-:S06]  /*07a0*/  UIMAD UR8, UR8, -0x7, UR14 ;  /* 0xfffffff9080878a4 */ /* 0x000fcc000f8e020e */
[----:B------:R-:W-:Y:S01]  /*07b0*/  @P1 IADD3 R12, PT, PT, -R3, R12, RZ ;  /* 0x0000000c030c1210 */ /* 0x000fe20007ffe1ff */
[----:B------:R-:W-:Y:S02]  /*07c0*/  UMOV UR5, UR7 ;  /* 0x0000000700057c82 */ /* 0x000fe40008000000 */
[----:B------:R-:W-:Y:S01]  /*07d0*/  UIADD3 UR9, UPT, UPT, UR17, -UR5, URZ ;  /* 0x8000000511097290 */ /* 0x000fe2000fffe0ff */
[-C--:B------:R-:W-:Y:S01]  /*07e0*/  ISETP.GE.U32.AND P2, PT, R12, R3.reuse, PT ;  /* 0x000000030c00720c */ /* 0x080fe20003f46070 */
[----:B------:R-:W-:Y:S02]  /*07f0*/  ULOP3.LUT UR8, UR8, 0x7, URZ, 0x3c, !UPT ;  /* 0x0000000708087892 */ /* 0x000fe4000f8e3cff */
[----:B------:R-:W-:Y:S01]  /*0800*/  ULEA.HI UR9, UR9, UR5, URZ, 0x1f ;  /* 0x0000000509097291 */ /* 0x000fe2000f8ff8ff */
[----:B------:R-:W-:Y:S01]  /*0810*/  @P1 VIADD R13, R13, 0x1 ;  /* 0x000000010d0d1836 */ /* 0x000fe20000000000 */
[----:B------:R-:W-:Y:S02]  /*0820*/  UIADD3 UR18, UPT, UPT, UR14, 0x2, URZ ;  /* 0x000000020e127890 */ /* 0x000fe4000fffe0ff */
[----:B------:R-:W-:Y:S01]  /*0830*/  ULEA.HI UR9, UP0, UR9, UR12, URZ, 0x1e ;  /* 0x0000000c09097291 */ /* 0x000fe2000f81f0ff */
[----:B---3--:R-:W-:Y:S01]  /*0840*/  SHF.R.U32.HI R12, RZ, UR8, R20 ;  /* 0x00000008ff0c7c19 */ /* 0x008fe20008011614 */
[----:B------:R-:W-:Y:S01]  /*0850*/  UIMAD.WIDE.U32 UR6, UR18, 0x24924925, URZ ;  /* 0x24924925120678a5 */ /* 0x000fe2000f8e00ff */
[----:B------:R-:W-:Y:S01]  /*0860*/  ISETP.NE.U32.AND P1, PT, R3, RZ, PT ;  /* 0x000000ff0300720c */ /* 0x000fe20003f25070 */
[----:B------:R-:W-:Y:S01]  /*0870*/  UIADD3.X UR8, UPT, UPT, URZ, UR13, URZ, UP0, !UPT ;  /* 0x0000000dff087290 */ /* 0x000fe200087fe4ff */
[----:B------:R-:W-:Y:S01]  /*0880*/  LOP3.LUT R20, RZ, R3, RZ, 0x33, !PT ;  /* 0x00000003ff147212 */ /* 0x000fe200078e33ff */
[----:B------:R-:W-:Y:S01]  /*0890*/  @P2 VIADD R13, R13, 0x1 ;  /* 0x000000010d0d2836 */ /* 0x000fe20000000000 */
[----:B------:R-:W-:Y:S01]  /*08a0*/  UIADD3 UR5, UPT, UPT, UR18, -UR7, URZ ;  /* 0x8000000712057290 */ /* 0x000fe2000fffe0ff */
[----:B------:R-:W-:Y:S01]  /*08b0*/  LOP3.LUT R12, R12, 0x1, RZ, 0xc0, !PT ;  /* 0x000000010c0c7812 */ /* 0x000fe200078ec0ff */
[----:B------:R-:W-:Y:S01]  /*08c0*/  IMAD.U32 R22, RZ, RZ, UR9 ;  /* 0x00000009ff167e24 */ /* 0x000fe2000f8e00ff */
[----:B------:R-:W-:-:S02]  /*08d0*/  MOV R23, UR8 ;  /* 0x0000000800177c02 */ /* 0x000fc40008000f00 */
[----:B------:R-:W-:Y:S01]  /*08e0*/  SEL R13, R20, R13, !P1 ;  /* 0x0000000d140d7207 */ /* 0x000fe20004800000 */
[----:B------:R-:W-:Y:S01]  /*08f0*/  ULEA.HI UR5, UR5, UR7, URZ, 0x1f ;  /* 0x0000000705057291 */ /* 0x000fe2000f8ff8ff */
[----:B------:R-:W-:Y:S01]  /*0900*/  ISETP.NE.U32.AND P2, PT, R12, 0x1, PT ;  /* 0x000000010c00780c */ /* 0x000fe20003f45070 */
[----:B------:R0:W3:Y:S01]  /*0910*/  LDG.E.U8 R21, desc[UR10][R22.64] ;  /* 0x0000000a16157981 */ /* 0x0000e2000c1e1100 */
[----:B------:R-:W-:Y:S01]  /*0920*/  IADD3 R12, PT, PT, -R13, RZ, RZ ;  /* 0x000000ff0d0c7210 */ /* 0x000fe20007ffe1ff */
[----:B------:R-:W-:-:S04]  /*0930*/  ULEA.HI UR5, UP0, UR5, UR12, URZ, 0x1e ;  /* 0x0000000c05057291 */ /* 0x000fc8000f81f0ff */
[----:B------:R-:W-:Y:S01]  /*0940*/  IMAD R12, R3, R12, UR14 ;  /* 0x0000000e030c7e24 */ /* 0x000fe2000f8e020c */
[----:B------:R-:W-:-:S03]  /*0950*/  UIADD3.X UR6, UPT, UPT, URZ, UR13, URZ, UP0, !UPT ;  /* 0x0000000dff067290 */ /* 0x000fc600087fe4ff */
[----:B------:R-:W-:-:S04]  /*0960*/  IMAD.IADD R12, R7, 0x1, R12 ;  /* 0x00000001070c7824 */ /* 0x000fc800078e020c */
[----:B------:R-:W-:-:S04]  /*0970*/  IMAD R25, R0, R13, R12 ;  /* 0x0000000d00197224 */ /* 0x000fc800078e020c */
[----:B------:R-:W-:-:S06]  /*0980*/  @!P2 IMAD.WIDE.U32 R12, R25, 0x8, R14 ;  /* 0x00000008190ca825 */ /* 0x000fcc00078e000e */
[----:B------:R-:W5:Y:S01]  /*0990*/  @!P2 LDG.E.64 R12, desc[UR10][R12.64] ;  /* 0x0000000a0c0ca981 */ /* 0x000f62000c1e1b00 */
[--C-:B--2---:R-:W-:Y:S02]  /*09a0*/  @!P3 DADD R10, R10, R16.reuse ;  /* 0x000000000a0ab229 */ /* 0x104fe40000000010 */
[----:B----4-:R-:W-:Y:S01]  /*09b0*/  @P3 DADD R10, -R18, R16 ;  /* 0x00000000120a3229 */ /* 0x010fe20000000110 */
[----:B------:R-:W-:Y:S01]  /*09c0*/  MOV R16, UR5 ;  /* 0x0000000500107c02 */ /* 0x000fe20008000f00 */
[----:B------:R-:W-:Y:S02]  /*09d0*/  IMAD.U32 R17, RZ, RZ, UR6 ;  /* 0x00000006ff117e24 */ /* 0x000fe4000f8e00ff */
[----:B------:R-:W-:-:S03]  /*09e0*/  @P2 IMAD.WIDE.U32 R18, R25, 0x8, R14 ;  /* 0x0000000819122825 */ /* 0x000fc600078e000e */
[----:B------:R3:W2:Y:S04]  /*09f0*/  LDG.E.U8 R16, desc[UR10][R16.64] ;  /* 0x0000000a10107981 */ /* 0x0006a8000c1e1100 */
[----:B------:R-:W4:Y:S01]  /*0a00*/  @P2 LDG.E.64 R18, desc[UR10][R18.64] ;  /* 0x0000000a12122981 */ /* 0x000f22000c1e1b00 */
[----:B------:R-:W-:-:S05]  /*0a10*/  IMAD.HI.U32 R25, R9, UR17, RZ ;  /* 0x0000001109197c27 */ /* 0x000fca000f8e00ff */
[----:B0-----:R-:W-:-:S05]  /*0a20*/  IADD3 R22, PT, PT, -R25, RZ, RZ ;  /* 0x000000ff19167210 */ /* 0x001fca0007ffe1ff */
[----:B------:R-:W-:-:S05]  /*0a30*/  IMAD R22, R3, R22, UR17 ;  /* 0x0000001103167e24 */ /* 0x000fca000f8e0216 */
[----:B------:R-:W-:Y:S01]  /*0a40*/  ISETP.GE.U32.AND P3, PT, R22, R3, PT ;  /* 0x000000031600720c */ /* 0x000fe20003f66070 */
[----:B------:R-:W-:Y:S01]  /*0a50*/  IMAD.HI.U32 R23, R9, UR18, RZ ;  /* 0x0000001209177c27 */ /* 0x000fe2000f8e00ff */
[----:B------:R-:W-:-:S11]  /*0a60*/  UIMAD.WIDE.U32 UR6, UR16, 0x24924925, URZ ;  /* 0x24924925100678a5 */ /* 0x000fd6000f8e00ff */
[----:B------:R-:W-:-:S05]  /*0a70*/  @P3 IMAD.IADD R22, R22, 0x1, -R3 ;  /* 0x0000000116163824 */ /* 0x000fca00078e0a03 */
[----:B------:R-:W-:Y:S02]  /*0a80*/  ISETP.GE.U32.AND P5, PT, R22, R3, PT ;  /* 0x000000031600720c */ /* 0x000fe40003fa6070 */
[----:B------:R-:W-:Y:S01]  /*0a90*/  IADD3 R22, PT, PT, -R23, RZ, RZ ;  /* 0x000000ff17167210 */ /* 0x000fe20007ffe1ff */
[----:B------:R-:W-:-:S04]  /*0aa0*/  UIADD3 UR5, UPT, UPT, -UR7, UR16, URZ ;  /* 0x0000001007057290 */ /* 0x000fc8000fffe1ff */
[----:B------:R-:W-:Y:S01]  /*0ab0*/  IMAD R22, R3, R22, UR18 ;  /* 0x0000001203167e24 */ /* 0x000fe2000f8e0216 */
[----:B------:R-:W-:-:S04]  /*0ac0*/  ULEA.HI UR5, UR5, UR7, URZ, 0x1f ;  /* 0x0000000705057291 */ /* 0x000fc8000f8ff8ff */
[----:B------:R-:W-:Y:S01]  /*0ad0*/  ISETP.GE.U32.AND P4, PT, R22, R3, PT ;  /* 0x000000031600720c */ /* 0x000fe20003f86070 */
[----:B------:R-:W-:Y:S02]  /*0ae0*/  USHF.R.U32.HI UR5, URZ, 0x2, UR5 ;  /* 0x00000002ff057899 */ /* 0x000fe40008011605 */
[----:B------:R-:W-:Y:S02]  /*0af0*/  UIMAD.WIDE.U32 UR6, UR15, 0x24924925, URZ ;  /* 0x249249250f0678a5 */ /* 0x000fe4000f8e00ff */
[----:B------:R-:W-:Y:S02]  /*0b00*/  UIMAD UR5, UR5, -0x7, UR14 ;  /* 0xfffffff9050578a4 */ /* 0x000fe4000f8e020e */
[----:B------:R-:W-:Y:S01]  /*0b10*/  UIADD3 UR6, UPT, UPT, -UR7, UR15, URZ ;  /* 0x0000000f07067290 */ /* 0x000fe2000fffe1ff */
[----:B------:R-:W-:Y:S01]  /*0b20*/  @P3 IADD3 R25, PT, PT, R25, 0x1, RZ ;  /* 0x0000000119193810 */ /* 0x000fe20007ffe0ff */
[----:B------:R-:W-:Y:S02]  /*0b30*/  UIADD3 UR5, UPT, UPT, UR5, 0x1, URZ ;  /* 0x0000000105057890 */ /* 0x000fe4000fffe0ff */
[----:B------:R-:W-:-:S02]  /*0b40*/  ULEA.HI UR6, UR6, UR7, URZ, 0x1f ;  /* 0x0000000706067291 */ /* 0x000fc4000f8ff8ff */
[----:B------:R-:W-:Y:S01]  /*0b50*/  @P4 IMAD.IADD R22, R22, 0x1, -R3 ;  /* 0x0000000116164824 */ /* 0x000fe200078e0a03 */
[----:B------:R-:W-:Y:S01]  /*0b60*/  ULOP3.LUT UR5, UR5, 0x7, URZ, 0x3c, !UPT ;  /* 0x0000000705057892 */ /* 0x000fe2000f8e3cff */
[----:B------:R-:W-:Y:S01]  /*0b70*/  @P5 VIADD R25, R25, 0x1 ;  /* 0x0000000119195836 */ /* 0x000fe20000000000 */
[----:B------:R-:W-:Y:S02]  /*0b80*/  USHF.R.U32.HI UR6, URZ, 0x2, UR6 ;  /* 0x00000002ff067899 */ /* 0x000fe40008011606 */
[----:B------:R-:W-:Y:S02]  /*0b90*/  ISETP.GE.U32.AND P3, PT, R22, R3, PT ;  /* 0x000000031600720c */ /* 0x000fe40003f66070 */
[----:B------:R-:W-:Y:S01]  /*0ba0*/  UIMAD UR6, UR6, -0x7, UR14 ;  /* 0xfffffff9060678a4 */ /* 0x000fe2000f8e020e */
[----:B---3--:R-:W-:Y:S02]  /*0bb0*/  SHF.R.U32.HI R17, RZ, UR5, R21 ;  /* 0x00000005ff117c19 */ /* 0x008fe40008011615 */
[----:B------:R-:W-:Y:S01]  /*0bc0*/  SEL R21, R20, R25, !P1 ;  /* 0x0000001914157207 */ /* 0x000fe20004800000 */
[----:B------:R-:W-:Y:S01]  /*0bd0*/  UIADD3 UR6, UPT, UPT, UR6, 0x2, URZ ;  /* 0x0000000206067890 */ /* 0x000fe2000fffe0ff */
[----:B------:R-:W-:-:S02]  /*0be0*/  @P4 VIADD R23, R23, 0x1 ;  /* 0x0000000117174836 */ /* 0x000fc40000000000 */
[----:B------:R-:W-:Y:S01]  /*0bf0*/  IADD3 R22, PT, PT, -R21, RZ, RZ ;  /* 0x000000ff15167210 */ /* 0x000fe20007ffe1ff */
[----:B------:R-:W-:Y:S01]  /*0c00*/  ULOP3.LUT UR6, UR6, 0x7, URZ, 0x3c, !UPT ;  /* 0x0000000706067892 */ /* 0x000fe2000f8e3cff */
[----:B------:R-:W-:Y:S02]  /*0c10*/  LOP3.LUT R17, R17, 0x1, RZ, 0xc0, !PT ;  /* 0x0000000111117812 */ /* 0x000fe400078ec0ff */
[----:B------:R-:W-:Y:S01]  /*0c20*/  @P3 IADD3 R23, PT, PT, R23, 0x1, RZ ;  /* 0x0000000117173810 */ /* 0x000fe20007ffe0ff */
[----:B------:R-:W-:Y:S01]  /*0c30*/  IMAD R22, R3, R22, UR17 ;  /* 0x0000001103167e24 */ /* 0x000fe2000f8e0216 */
[----:B------:R-:W-:Y:S02]  /*0c40*/  ISETP.NE.U32.AND P5, PT, R17, 0x1, PT ;  /* 0x000000011100780c */ /* 0x000fe40003fa5070 */
[----:B------:R-:W-:Y:S01]  /*0c50*/  SEL R17, R20, R23, !P1 ;  /* 0x0000001714117207 */ /* 0x000fe20004800000 */
[----:B------:R-:W-:-:S04]  /*0c60*/  IMAD.IADD R22, R7, 0x1, R22 ;  /* 0x0000000107167824 */ /* 0x000fc800078e0216 */
[----:B------:R-:W-:Y:S01]  /*0c70*/  IMAD R21, R0, R21, R22 ;  /* 0x0000001500157224 */ /* 0x000fe200078e0216 */
[----:B------:R-:W-:Y:S01]  /*0c80*/  IADD3 R22, PT, PT, -R17, RZ, RZ ;  /* 0x000000ff11167210 */ /* 0x000fe20007ffe1ff */
[----:B-----5:R-:W-:-:S04]  /*0c90*/  @!P2 DADD R12, R12, R10 ;  /* 0x000000000c0ca229 */ /* 0x020fc8000000000a */
[----:B------:R-:W-:-:S04]  /*0ca0*/  @!P5 IMAD.WIDE.U32 R26, R21, 0x8, R14 ;  /* 0x00000008151ad825 */ /* 0x000fc800078e000e */
[----:B------:R-:W-:Y:S01]  /*0cb0*/  @P5 IMAD.WIDE.U32 R24, R21, 0x8, R14 ;  /* 0x0000000815185825 */ /* 0x000fe200078e000e */
[----:B--2---:R-:W-:-:S04]  /*0cc0*/  SHF.R.U32.HI R16, RZ, UR6, R16 ;  /* 0x00000006ff107c19 */ /* 0x004fc80008011610 */
[----:B------:R-:W-:Y:S01]  /*0cd0*/  LOP3.LUT R16, R16, 0x1, RZ, 0xc0, !PT ;  /* 0x0000000110107812 */ /* 0x000fe200078ec0ff */
[----:B----4-:R-:W-:Y:S01]  /*0ce0*/  @P2 DADD R12, -R18, R10 ;  /* 0x00000000120c2229 */ /* 0x010fe2000000010a */
[----:B------:R-:W-:Y:S02]  /*0cf0*/  IMAD R10, R3, R22, UR18 ;  /* 0x00000012030a7e24 */ /* 0x000fe4000f8e0216 */
[----:B------:R-:W-:Y:S01]  /*0d00*/  ISETP.NE.U32.AND P2, PT, R16, 0x1, PT ;  /* 0x000000011000780c */ /* 0x000fe20003f45070 */
[----:B------:R-:W2:Y:S01]  /*0d10*/  @!P5 LDG.E.64 R22, desc[UR10][R26.64] ;  /* 0x0000000a1a16d981 */ /* 0x000ea2000c1e1b00 */
[----:B------:R-:W-:-:S04]  /*0d20*/  IMAD.IADD R10, R7, 0x1, R10 ;  /* 0x00000001070a7824 */ /* 0x000fc800078e020a */
[----:B------:R-:W-:Y:S02]  /*0d30*/  IMAD R11, R0, R17, R10 ;  /* 0x00000011000b7224 */ /* 0x000fe400078e020a */
[----:B------:R-:W3:Y:S05]  /*0d40*/  @P5 LDG.E.64 R16, desc[UR10][R24.64] ;  /* 0x0000000a18105981 */ /* 0x000eea000c1e1b00 */
[----:B------:R-:W-:-:S04]  /*0d50*/  @!P2 IMAD.WIDE.U32 R18, R11, 0x8, R14 ;  /* 0x000000080b12a825 */ /* 0x000fc800078e000e */
[----:B------:R-:W-:Y:S02]  /*0d60*/  @P2 IMAD.WIDE.U32 R10, R11, 0x8, R14 ;  /* 0x000000080b0a2825 */ /* 0x000fe400078e000e */
[----:B------:R-:W4:Y:S04]  /*0d70*/  @!P2 LDG.E.64 R18, desc[UR10][R18.64] ;  /* 0x0000000a1212a981 */ /* 0x000f28000c1e1b00 */
[----:B------:R-:W5:Y:S01]  /*0d80*/  @P2 LDG.E.64 R10, desc[UR10][R10.64] ;  /* 0x0000000a0a0a2981 */ /* 0x000f62000c1e1b00 */
[----:B------:R-:W-:-:S04]  /*0d90*/  IADD3 R5, PT, PT, R5, 0x4, RZ ;  /* 0x0000000405057810 */ /* 0x000fc80007ffe0ff */
[----:B------:R-:W-:Y:S01]  /*0da0*/  ISETP.NE.AND P3, PT, R5, RZ, PT ;  /* 0x000000ff0500720c */ /* 0x000fe20003f65270 */
[----:B------:R-:W-:Y:S02]  /*0db0*/  UIADD3 UR4, UPT, UPT, UR4, 0x4, URZ ;  /* 0x0000000404047890 */ /* 0x000fe4000fffe0ff */
[----:B------:R-:W-:Y:S02]  /*0dc0*/  UIADD3 UR15, UPT, UPT, UR15, 0x4, URZ ;  /* 0x000000040f0f7890 */ /* 0x000fe4000fffe0ff */
[----:B------:R-:W-:Y:S02]  /*0dd0*/  UIADD3 UR16, UPT, UPT, UR16, 0x4, URZ ;  /* 0x0000000410107890 */ /* 0x000fe4000fffe0ff */
[----:B------:R-:W-:Y:S01]  /*0de0*/  UIADD3 UR14, UPT, UPT, UR14, 0x4, URZ ;  /* 0x000000040e0e7890 */ /* 0x000fe2000fffe0ff */
[--C-:B--2---:R-:W-:Y:S02]  /*0df0*/  @!P5 DADD R22, R22, R12.reuse ;  /* 0x000000001616d229 */ /* 0x104fe4000000000c */
[----:B---3--:R-:W-:-:S08]  /*0e00*/  @P5 DADD R22, -R16, R12 ;  /* 0x0000000010165229 */ /* 0x008fd0000000010c */
[--C-:B----4-:R-:W-:Y:S02]  /*0e10*/  @!P2 DADD R16, R18, R22.reuse ;  /* 0x000000001210a229 */ /* 0x110fe40000000016 */
[----:B-----5:R-:W-:Y:S01]  /*0e20*/  @P2 DADD R16, -R10, R22 ;  /* 0x000000000a102229 */ /* 0x020fe20000000116 */
[----:B------:R-:W-:Y:S10]  /*0e30*/  @P3 BRA `(.L_x_26) ;  /* 0xfffffff400703947 */ /* 0x000ff4000383ffff */
.L_x_25:
[----:B------:R-:W-:Y:S05]  /*0e40*/  @!P0 BRA `(.L_x_24) ;  /* 0x0000000400e48947 */ /* 0x000fea0003800000 */
[----:B------:R-:W-:Y:S02]  /*0e50*/  ISETP.NE.AND P1, PT, R6, 0x1, PT ;  /* 0x000000010600780c */ /* 0x000fe40003f25270 */
[----:B------:R-:W-:-:S04]  /*0e60*/  LOP3.LUT R4, R4, 0x1, RZ, 0xc0, !PT ;  /* 0x0000000104047812 */ /* 0x000fc800078ec0ff */
[----:B------:R-:W-:-:S07]  /*0e70*/  ISETP.NE.U32.AND P0, PT, R4, 0x1, PT ;  /* 0x000000010400780c */ /* 0x000fce0003f05070 */
[----:B------:R-:W-:Y:S06]  /*0e80*/  @!P1 BRA `(.L_x_27) ;  /* 0x0000000400309947 */ /* 0x000fec0003800000 */
[----:B------:R-:W0:Y:S01]  /*0e90*/  LDCU.64 UR4, c[0x0][0x398] ;  /* 0x00007300ff0477ac */ /* 0x000e220008000a00 */
[C---:B------:R-:W-:Y:S01]  /*0ea0*/  IMAD.HI.U32 R5, R8.reuse, 0x24924925, RZ ;  /* 0x2492492508057827 */ /* 0x040fe200078e00ff */
[----:B------:R-:W-:-:S03]  /*0eb0*/  IADD3 R6, PT, PT, R8, 0x1, RZ ;  /* 0x0000000108067810 */ /* 0x000fc60007ffe0ff */
[----:B------:R-:W-:Y:S02]  /*0ec0*/  IMAD.IADD R4, R8, 0x1, -R5 ;  /* 0x0000000108047824 */ /* 0x000fe400078e0a05 */
[----:B------:R-:W-:-:S03]  /*0ed0*/  IMAD.HI.U32 R9, R6, 0x24924925, RZ ;  /* 0x2492492506097827 */ /* 0x000fc600078e00ff */
[----:B------:R-:W-:Y:S02]  /*0ee0*/  LEA.HI R5, R4, R5, RZ, 0x1f ;  /* 0x0000000504057211 */ /* 0x000fe400078ff8ff */
[----:B------:R-:W-:Y:S02]  /*0ef0*/  IADD3 R4, PT, PT, R6, -R9, RZ ;  /* 0x8000000906047210 */ /* 0x000fe40007ffe0ff */
[----:B------:R-:W-:-:S04]  /*0f00*/  SHF.R.U32.HI R5, RZ, 0x2, R5 ;  /* 0x00000002ff057819 */ /* 0x000fc80000011605 */
[----:B0-----:R-:W-:Y:S02]  /*0f10*/  IADD3 R12, P1, PT, R5, UR4, RZ ;  /* 0x00000004050c7c10 */ /* 0x001fe4000ff3e0ff */
[----:B------:R-:W-:-:S03]  /*0f20*/  LEA.HI R4, R4, R9, RZ, 0x1f ;  /* 0x0000000904047211 */ /* 0x000fc600078ff8ff */
[----:B------:R-:W-:Y:S01]  /*0f30*/  IMAD.X R13, RZ, RZ, UR5, P1 ;  /* 0x00000005ff0d7e24 */ /* 0x000fe200088e06ff */
[----:B------:R-:W-:-:S04]  /*0f40*/  SHF.R.U32.HI R11, RZ, 0x2, R4 ;  /* 0x00000002ff0b7819 */ /* 0x000fc80000011604 */
[----:B------:R0:W2:Y:S01]  /*0f50*/  LDG.E.U8 R12, desc[UR10][R12.64] ;  /* 0x0000000a0c0c7981 */ /* 0x0000a2000c1e1100 */
[----:B------:R-:W-:-:S05]  /*0f60*/  IADD3 R18, P1, PT, R11, UR4, RZ ;  /* 0x000000040b127c10 */ /* 0x000fca000ff3e0ff */
[----:B------:R-:W-:-:S05]  /*0f70*/  IMAD.X R19, RZ, RZ, UR5, P1 ;  /* 0x00000005ff137e24 */ /* 0x000fca00088e06ff */
[----:B------:R1:W3:Y:S01]  /*0f80*/  LDG.E.U8 R9, desc[UR10][R18.64] ;  /* 0x0000000a12097981 */ /* 0x0002e2000c1e1100 */
[----:B------:R-:W4:Y:S01]  /*0f90*/  I2F.U32.RP R10, R3 ;  /* 0x00000003000a7306 */ /* 0x000f220000209000 */
[----:B0-----:R-:W-:Y:S01]  /*0fa0*/  IMAD.MOV R13, RZ, RZ, -R3 ;  /* 0x000000ffff0d7224 */ /* 0x001fe200078e0a03 */
[----:B------:R-:W-:Y:S01]  /*0fb0*/  ISETP.NE.U32.AND P1, PT, R3, RZ, PT ;  /* 0x000000ff0300720c */ /* 0x000fe20003f25070 */
[----:B------:R-:W-:Y:S01]  /*0fc0*/  IMAD R11, R11, -0x7, R6 ;  /* 0xfffffff90b0b7824 */ /* 0x000fe200078e0206 */
[----:B-1----:R-:W-:-:S04]  /*0fd0*/  LOP3.LUT R19, RZ, R3, RZ, 0x33, !PT ;  /* 0x00000003ff137212 */ /* 0x002fc800078e33ff */
[----:B----4-:R-:W0:Y:S02]  /*0fe0*/  MUFU.RCP R10, R10 ;  /* 0x0000000a000a7308 */ /* 0x010e240000001000 */
[----:B0-----:R-:W-:-:S06]  /*0ff0*/  IADD3 R14, PT, PT, R10, 0xffffffe, RZ ;  /* 0x0ffffffe0a0e7810 */ /* 0x001fcc0007ffe0ff */
[----:B------:R0:W1:Y:S02]  /*1000*/  F2I.FTZ.U32.TRUNC.NTZ R15, R14 ;  /* 0x0000000e000f7305 */ /* 0x000064000021f000 */
[----:B0-----:R-:W-:Y:S01]  /*1010*/  MOV R14, RZ ;  /* 0x000000ff000e7202 */ /* 0x001fe20000000f00 */
[----:B-1----:R-:W-:-:S04]  /*1020*/  IMAD R13, R13, R15, RZ ;  /* 0x0000000f0d0d7224 */ /* 0x002fc800078e02ff */
[----:B------:R-:W-:-:S04]  /*1030*/  IMAD.HI.U32 R15, R15, R13, R14 ;  /* 0x0000000d0f0f7227 */ /* 0x000fc800078e000e */
[----:B------:R-:W-:Y:S02]  /*1040*/  IMAD R14, R5, -0x7, R8 ;  /* 0xfffffff9050e7824 */ /* 0x000fe400078e0208 */
[----:B------:R-:W-:-:S04]  /*1050*/  IMAD.HI.U32 R13, R15, R8, RZ ;  /* 0x000000080f0d7227 */ /* 0x000fc800078e00ff */
[----:B------:R-:W-:Y:S02]  /*1060*/  IMAD.MOV R4, RZ, RZ, -R13 ;  /* 0x000000ffff047224 */ /* 0x000fe400078e0a0d */
[----:B------:R-:W-:Y:S01]  /*1070*/  IMAD.HI.U32 R10, R15, R6, RZ ;  /* 0x000000060f0a7227 */ /* 0x000fe200078e00ff */
[----:B------:R-:W-:-:S03]  /*1080*/  LOP3.LUT R15, R14, 0x7, RZ, 0x3c, !PT ;  /* 0x000000070e0f7812 */ /* 0x000fc600078e3cff */
[----:B------:R-:W-:Y:S01]  /*1090*/  IMAD R4, R3, R4, R8 ;  /* 0x0000000403047224 */ /* 0x000fe200078e0208 */
[----:B------:R-:W-:-:S04]  /*10a0*/  IADD3 R18, PT, PT, -R10, RZ, RZ ;  /* 0x000000ff0a127210 */ /* 0x000fc80007ffe1ff */
[----:B------:R-:W-:Y:S01]  /*10b0*/  ISETP.GE.U32.AND P3, PT, R4, R3, PT ;  /* 0x000000030400720c */ /* 0x000fe20003f66070 */
[----:B------:R-:W-:-:S05]  /*10c0*/  IMAD R18, R3, R18, R6 ;  /* 0x0000001203127224 */ /* 0x000fca00078e0206 */
[----:B------:R-:W-:-:S07]  /*10d0*/  ISETP.GE.U32.AND P2, PT, R18, R3, PT ;  /* 0x000000031200720c */ /* 0x000fce0003f46070 */
[----:B------:R-:W-:Y:S01]  /*10e0*/  @P3 IMAD.IADD R4, R4, 0x1, -R3 ;  /* 0x0000000104043824 */ /* 0x000fe200078e0a03 */
[----:B------:R-:W-:-:S04]  /*10f0*/  @P3 IADD3 R13, PT, PT, R13, 0x1, RZ ;  /* 0x000000010d0d3810 */ /* 0x000fc80007ffe0ff */
[----:B------:R-:W-:Y:S01]  /*1100*/  ISETP.GE.U32.AND P4, PT, R4, R3, PT ;  /* 0x000000030400720c */ /* 0x000fe20003f86070 */
[----:B------:R-:W-:Y:S01]  /*1110*/  @P2 IMAD.IADD R18, R18, 0x1, -R3 ;  /* 0x0000000112122824 */ /* 0x000fe200078e0a03 */
[----:B------:R-:W0:Y:S01]  /*1120*/  LDC.64 R4, c[0x0][0x390] ;  /* 0x0000e400ff047b82 */ /* 0x000e220000000a00 */
[----:B------:R-:W-:-:S03]  /*1130*/  @P2 IADD3 R10, PT, PT, R10, 0x1, RZ ;  /* 0x000000010a0a2810 */ /* 0x000fc60007ffe0ff */
[----:B------:R-:W-:-:S07]  /*1140*/  ISETP.GE.U32.AND P3, PT, R18, R3, PT ;  /* 0x000000031200720c */ /* 0x000fce0003f66070 */
[----:B------:R-:W-:-:S04]  /*1150*/  @P4 IADD3 R13, PT, PT, R13, 0x1, RZ ;  /* 0x000000010d0d4810 */ /* 0x000fc80007ffe0ff */
[----:B------:R-:W-:Y:S02]  /*1160*/  SEL R13, R19, R13, !P1 ;  /* 0x0000000d130d7207 */ /* 0x000fe40004800000 */
[----:B------:R-:W-:-:S03]  /*1170*/  @P3 VIADD R10, R10, 0x1 ;  /* 0x000000010a0a3836 */ /* 0x000fc60000000000 */
[----:B------:R-:W-:Y:S01]  /*1180*/  IMAD.MOV R14, RZ, RZ, -R13 ;  /* 0x000000ffff0e7224 */ /* 0x000fe200078e0a0d */
[----:B--2---:R-:W-:-:S04]  /*1190*/  SHF.R.U32.HI R12, RZ, R15, R12 ;  /* 0x0000000fff0c7219 */ /* 0x004fc8000001160c */
[----:B------:R-:W-:-:S04]  /*11a0*/  LOP3.LUT R12, R12, 0x1, RZ, 0xc0, !PT ;  /* 0x000000010c0c7812 */ /* 0x000fc800078ec0ff */
[----:B------:R-:W-:Y:S01]  /*11b0*/  ISETP.NE.U32.AND P4, PT, R12, 0x1, PT ;  /* 0x000000010c00780c */ /* 0x000fe20003f85070 */
[----:B------:R-:W-:Y:S01]  /*11c0*/  IMAD R12, R3, R14, R8 ;  /* 0x0000000e030c7224 */ /* 0x000fe200078e0208 */
[----:B------:R-:W-:-:S04]  /*11d0*/  LOP3.LUT R14, R11, 0x7, RZ, 0x3c, !PT ;  /* 0x000000070b0e7812 */ /* 0x000fc800078e3cff */
[----:B------:R-:W-:Y:S02]  /*11e0*/  IADD3 R12, PT, PT, R7, R12, RZ ;  /* 0x0000000c070c7210 */ /* 0x000fe40007ffe0ff */
[----:B---3--:R-:W-:Y:S02]  /*11f0*/  SHF.R.U32.HI R14, RZ, R14, R9 ;  /* 0x0000000eff0e7219 */ /* 0x008fe40000011609 */
[----:B------:R-:W-:Y:S01]  /*1200*/  SEL R9, R19, R10, !P1 ;  /* 0x0000000a13097207 */ /* 0x000fe20004800000 */
[----:B------:R-:W-:Y:S01]  /*1210*/  IMAD R13, R0, R13, R12 ;  /* 0x0000000d000d7224 */ /* 0x000fe200078e020c */
[----:B------:R-:W-:-:S03]  /*1220*/  LOP3.LUT R14, R14, 0x1, RZ, 0xc0, !PT ;  /* 0x000000010e0e7812 */ /* 0x000fc600078ec0ff */
[----:B------:R-:W-:Y:S01]  /*1230*/  IMAD.MOV R12, RZ, RZ, -R9 ;  /* 0x000000ffff0c7224 */ /* 0x000fe200078e0a09 */
[----:B------:R-:W-:Y:S01]  /*1240*/  ISETP.NE.U32.AND P1, PT, R14, 0x1, PT ;  /* 0x000000010e00780c */ /* 0x000fe20003f25070 */
[----:B0-----:R-:W-:-:S04]  /*1250*/  @!P4 IMAD.WIDE.U32 R10, R13, 0x8, R4 ;  /* 0x000000080d0ac825 */ /* 0x001fc800078e0004 */
[----:B------:R-:W-:Y:S02]  /*1260*/  IMAD R6, R3, R12, R6 ;  /* 0x0000000c03067224 */ /* 0x000fe400078e0206 */
[----:B------:R-:W-:Y:S01]  /*1270*/  @P4 IMAD.WIDE.U32 R12, R13, 0x8, R4 ;  /* 0x000000080d0c4825 */ /* 0x000fe200078e0004 */
[----:B------:R-:W2:Y:S02]  /*1280*/  @!P4 LDG.E.64 R10, desc[UR10][R10.64] ;  /* 0x0000000a0a0ac981 */ /* 0x000ea4000c1e1b00 */
[----:B------:R-:W-:-:S03]  /*1290*/  IADD3 R6, PT, PT, R7, R6, RZ ;  /* 0x0000000607067210 */ /* 0x000fc60007ffe0ff */
[----:B------:R-:W3:Y:S02]  /*12a0*/  @P4 LDG.E.64 R12, desc[UR10][R12.64] ;  /* 0x0000000a0c0c4981 */ /* 0x000ee4000c1e1b00 */
[----:B------:R-:W-:-:S04]  /*12b0*/  IMAD R9, R0, R9, R6 ;  /* 0x0000000900097224 */ /* 0x000fc800078e0206 */
[----:B------:R-:W-:-:S04]  /*12c0*/  @!P1 IMAD.WIDE.U32 R14, R9, 0x8, R4 ;  /* 0x00000008090e9825 */ /* 0x000fc800078e0004 */
[----:B------:R-:W-:Y:S02]  /*12d0*/  @P1 IMAD.WIDE.U32 R18, R9, 0x8, R4 ;  /* 0x0000000809121825 */ /* 0x000fe400078e0004 */
[----:B------:R-:W4:Y:S04]  /*12e0*/  @!P1 LDG.E.64 R14, desc[UR10][R14.64] ;  /* 0x0000000a0e0e9981 */ /* 0x000f28000c1e1b00 */
[----:B------:R-:W5:Y:S01]  /*12f0*/  @P1 LDG.E.64 R18, desc[UR10][R18.64] ;  /* 0x0000000a12121981 */ /* 0x000f62000c1e1b00 */
[----:B------:R-:W-:Y:S01]  /*1300*/  VIADD R8, R8, 0x2 ;  /* 0x0000000208087836 */ /* 0x000fe20000000000 */
[C---:B--2---:R-:W-:Y:S02]  /*1310*/  @!P4 DADD R4, R16.reuse, R10 ;  /* 0x000000001004c229 */ /* 0x044fe4000000000a */
[----:B---3--:R-:W-:-:S08]  /*1320*/  @P4 DADD R4, R16, -R12 ;  /* 0x0000000010044229 */ /* 0x008fd0000000080c */
[--C-:B----4-:R-:W-:Y:S02]  /*1330*/  @!P1 DADD R16, R14, R4.reuse ;  /* 0x000000000e109229 */ /* 0x110fe40000000004 */
[----:B-----5:R-:W-:-:S11]  /*1340*/  @P1 DADD R16, -R18, R4 ;  /* 0x0000000012101229 */ /* 0x020fd60000000104 */
.L_x_27:
[----:B------:R-:W-:Y:S05]  /*1350*/  @P0 BRA `(.L_x_24) ;  /* 0x0000000000a00947 */ /* 0x000fea0003800000 */
[----:B------:R-:W0:Y:S01]  /*1360*/  I2F.U32.RP R6, R3 ;  /* 0x0000000300067306 */ /* 0x000e220000209000 */
[----:B------:R-:W-:Y:S01]  /*1370*/  IMAD.MOV R9, RZ, RZ, -R3 ;  /* 0x000000ffff097224 */ /* 0x000fe200078e0a03 */
[----:B------:R-:W-:Y:S01]  /*1380*/  MOV R4, RZ ;  /* 0x000000ff00047202 */ /* 0x000fe20000000f00 */
[----:B------:R-:W1:Y:S01]  /*1390*/  LDCU.64 UR4, c[0x0][0x398] ;  /* 0x00007300ff0477ac */ /* 0x000e620008000a00 */
[----:B------:R-:W-:-:S04]  /*13a0*/  ISETP.NE.U32.AND P2, PT, R3, RZ, PT ;  /* 0x000000ff0300720c */ /* 0x000fc80003f45070 */
[----:B0-----:R-:W0:Y:S02]  /*13b0*/  MUFU.RCP R6, R6 ;  /* 0x0000000600067308 */ /* 0x001e240000001000 */
[----:B0-----:R-:W-:-:S06]  /*13c0*/  IADD3 R5, PT, PT, R6, 0xffffffe, RZ ;  /* 0x0ffffffe06057810 */ /* 0x001fcc0007ffe0ff */
[----:B------:R-:W0:Y:S02]  /*13d0*/  F2I.FTZ.U32.TRUNC.NTZ R5, R5 ;  /* 0x0000000500057305 */ /* 0x000e24000021f000 */
[----:B0-----:R-:W-:-:S04]  /*13e0*/  IMAD R9, R9, R5, RZ ;  /* 0x0000000509097224 */ /* 0x001fc800078e02ff */
[----:B------:R-:W-:-:S04]  /*13f0*/  IMAD.HI.U32 R9, R5, R9, R4 ;  /* 0x0000000905097227 */ /* 0x000fc800078e0004 */
[----:B------:R-:W-:-:S04]  /*1400*/  IMAD.HI.U32 R5, R8, 0x24924925, RZ ;  /* 0x2492492508057827 */ /* 0x000fc800078e00ff */
[----:B------:R-:W-:-:S04]  /*1410*/  IMAD.HI.U32 R9, R9, R8, RZ ;  /* 0x0000000809097227 */ /* 0x000fc800078e00ff */
[----:B------:R-:W-:-:S04]  /*1420*/  IMAD.MOV R4, RZ, RZ, -R9 ;  /* 0x000000ffff047224 */ /* 0x000fc800078e0a09 */
[----:B------:R-:W-:-:S05]  /*1430*/  IMAD R4, R3, R4, R8 ;  /* 0x0000000403047224 */ /* 0x000fca00078e0208 */
[----:B------:R-:W-:-:S13]  /*1440*/  ISETP.GE.U32.AND P0, PT, R4, R3, PT ;  /* 0x000000030400720c */ /* 0x000fda0003f06070 */
[----:B------:R-:W-:Y:S02]  /*1450*/  @P0 IADD3 R4, PT, PT, -R3, R4, RZ ;  /* 0x0000000403040210 */ /* 0x000fe40007ffe1ff */
[----:B------:R-:W-:Y:S02]  /*1460*/  @P0 IADD3 R9, PT, PT, R9, 0x1, RZ ;  /* 0x0000000109090810 */ /* 0x000fe40007ffe0ff */
[----:B------:R-:W-:Y:S01]  /*1470*/  ISETP.GE.U32.AND P1, PT, R4, R3, PT ;  /* 0x000000030400720c */ /* 0x000fe20003f26070 */
[----:B------:R-:W-:-:S05]  /*1480*/  IMAD.IADD R4, R8, 0x1, -R5 ;  /* 0x0000000108047824 */ /* 0x000fca00078e0a05 */
[----:B------:R-:W-:-:S04]  /*1490*/  LEA.HI R4, R4, R5, RZ, 0x1f ;  /* 0x0000000504047211 */ /* 0x000fc800078ff8ff */
[----:B------:R-:W-:Y:S02]  /*14a0*/  SHF.R.U32.HI R13, RZ, 0x2, R4 ;  /* 0x00000002ff0d7819 */ /* 0x000fe40000011604 */
[----:B------:R-:W0:Y:S01]  /*14b0*/  LDC.64 R4, c[0x0][0x390] ;  /* 0x0000e400ff047b82 */ /* 0x000e220000000a00 */
[----:B------:R-:W-:Y:S01]  /*14c0*/  @P1 VIADD R9, R9, 0x1 ;  /* 0x0000000109091836 */ /* 0x000fe20000000000 */
[----:B-1----:R-:W-:Y:S02]  /*14d0*/  IADD3 R10, P0, PT, R13, UR4, RZ ;  /* 0x000000040d0a7c10 */ /* 0x002fe4000ff1e0ff */
[----:B------:R-:W-:Y:S02]  /*14e0*/  @!P2 LOP3.LUT R9, RZ, R3, RZ, 0x33, !PT ;  /* 0x00000003ff09a212 */ /* 0x000fe400078e33ff */
[----:B------:R-:W-:-:S03]  /*14f0*/  IADD3.X R11, PT, PT, RZ, UR5, RZ, P0, !PT ;  /* 0x00000005ff0b7c10 */ /* 0x000fc600087fe4ff */
[----:B------:R-:W-:-:S03]  /*1500*/  IMAD.MOV R6, RZ, RZ, -R9 ;  /* 0x000000ffff067224 */ /* 0x000fc600078e0a09 */
[----:B------:R-:W2:Y:S01]  /*1510*/  LDG.E.U8 R11, desc[UR10][R10.64] ;  /* 0x0000000a0a0b7981 */ /* 0x000ea2000c1e1100 */
[----:B------:R-:W-:-:S05]  /*1520*/  IMAD R6, R3, R6, R8 ;  /* 0x0000000603067224 */ /* 0x000fca00078e0208 */
[----:B------:R-:W-:-:S05]  /*1530*/  IADD3 R6, PT, PT, R7, R6, RZ ;  /* 0x0000000607067210 */ /* 0x000fca0007ffe0ff */
[----:B------:R-:W-:-:S04]  /*1540*/  IMAD R9, R0, R9, R6 ;  /* 0x0000000900097224 */ /* 0x000fc800078e0206 */
[----:B0-----:R-:W-:-:S06]  /*1550*/  IMAD.WIDE.U32 R4, R9, 0x8, R4 ;  /* 0x0000000809047825 */ /* 0x001fcc00078e0004 */
[----:B------:R-:W3:Y:S01]  /*1560*/  LDG.E.64 R4, desc[UR10][R4.64] ;  /* 0x0000000a04047981 */ /* 0x000ee2000c1e1b00 */
[----:B------:R-:W-:-:S05]  /*1570*/  IMAD R8, R13, -0x7, R8 ;  /* 0xfffffff90d087824 */ /* 0x000fca00078e0208 */
[----:B------:R-:W-:-:S04]  /*1580*/  LOP3.LUT R8, R8, 0x7, RZ, 0x3c, !PT ;  /* 0x0000000708087812 */ /* 0x000fc800078e3cff */
[----:B--2---:R-:W-:-:S04]  /*1590*/  SHF.R.U32.HI R8, RZ, R8, R11 ;  /* 0x00000008ff087219 */ /* 0x004fc8000001160b */
[----:B------:R-:W-:-:S04]  /*15a0*/  LOP3.LUT R8, R8, 0x1, RZ, 0xc0, !PT ;  /* 0x0000000108087812 */ /* 0x000fc800078ec0ff */
[----:B------:R-:W-:-:S13]  /*15b0*/  ISETP.NE.U32.AND P0, PT, R8, 0x1, PT ;  /* 0x000000010800780c */ /* 0x000fda0003f05070 */
[----:B---3--:R-:W-:-:S08]  /*15c0*/  @!P0 DADD R16, R16, R4 ;  /* 0x0000000010108229 */ /* 0x008fd00000000004 */
[----:B------:R-:W-:-:S11]  /*15d0*/  @P0 DADD R16, R16, -R4 ;  /* 0x0000000010100229 */ /* 0x000fd60000000804 */
.L_x_24:
[----:B------:R-:W0:Y:S02]  /*15e0*/  LDC.64 R4, c[0x0][0x3a0] ;  /* 0x0000e800ff047b82 */ /* 0x000e240000000a00 */
[----:B0-----:R-:W-:-:S05]  /*15f0*/  IMAD.WIDE.U32 R2, R2, 0x8, R4 ;  /* 0x0000000802027825 */ /* 0x001fca00078e0004 */
[----:B------:R-:W-:Y:S01]  /*1600*/  STG.E.64 desc[UR10][R2.64], R16 ;  /* 0x0000001002007986 */ /* 0x000fe2000c101b0a */
[----:B------:R-:W-:Y:S05]  /*1610*/  EXIT ;  /* 0x000000000000794d */ /* 0x000fea0003800000 */
.L_x_28:
        /* <DEDUP_REMOVED lines=14> */
.L_x_47:


//--------------------- .text._Z8convBinWPjS_PdPhS0_ --------------------------
	.section	.text._Z8convBinWPjS_PdPhS0_,"ax",@progbits
	.align	128
        .global         _Z8convBinWPjS_PdPhS0_
        .type           _Z8convBinWPjS_PdPhS0_,@function
        .size           _Z8convBinWPjS_PdPhS0_,(.L_x_48 - _Z8convBinWPjS_PdPhS0_)
        .other          _Z8convBinWPjS_PdPhS0_,@"STO_CUDA_ENTRY STV_DEFAULT"
_Z8convBinWPjS_PdPhS0_:
.text._Z8convBinWPjS_PdPhS0_:
[----:B------:R-:W-:Y:S08]  /*0000*/  LDC R1, c[0x0][0x37c] ;  /* 0x0000df00ff017b82 */ /* 0x000ff00000000800 */
[----:B------:R-:W0:Y:S01]  /*0010*/  LDC.64 R6, c[0x0][0x388] ;  /* 0x0000e200ff067b82 */ /* 0x000e220000000a00 */
[----:B------:R-:W0:Y:S07]  /*0020*/  LDCU.64 UR18, c[0x0][0x358] ;  /* 0x00006b00ff1277ac */ /* 0x000e2e0008000a00 */
[----:B------:R-:W1:Y:S01]  /*0030*/  LDC.64 R4, c[0x0][0x380] ;  /* 0x0000e000ff047b82 */ /* 0x000e620000000a00 */
[----:B0-----:R-:W2:Y:S04]  /*0040*/  LDG.E R6, desc[UR18][R6.64] ;  /* 0x0000001206067981 */ /* 0x001ea8000c1e1900 */
[----:B-1----:R-:W3:Y:S03]  /*0050*/  LDG.E R0, desc[UR18][R4.64] ;  /* 0x0000001204007981 */ /* 0x002ee6000c1e1900 */
[----:B------:R-:W0:Y:S01]  /*0060*/  S2UR UR4, SR_CTAID.X ;  /* 0x00000000000479c3 */ /* 0x000e220000002500 */
[----:B------:R-:W0:Y:S07]  /*0070*/  S2R R10, SR_TID.X ;  /* 0x00000000000a7919 */ /* 0x000e2e0000002100 */
[----:B------:R-:W0:Y:S01]  /*0080*/  LDC R9, c[0x0][0x360] ;  /* 0x0000d800ff097b82 */ /* 0x000e220000000800 */
[----:B--2---:R-:W-:-:S13]  /*0090*/  R2UR UR20, R6 ;  /* 0x00000000061472ca */ /* 0x004fda00000e0000 */
[----:B---3--:R-:W-:-:S05]  /*00a0*/  IADD3 R2, PT, PT, R0, -UR20, RZ ;  /* 0x8000001400027c10 */ /* 0x008fca000fffe0ff */
[C---:B------:R-:W-:Y:S02]  /*00b0*/  IMAD R8, R2.reuse, R2, R2 ;  /* 0x0000000202087224 */ /* 0x040fe400078e0202 */
[----:B------:R-:W-:Y:S02]  /*00c0*/  VIADD R3, R2, 0x1 ;  /* 0x0000000102037836 */ /* 0x000fe40000000000 */
[----:B0-----:R-:W-:-:S03]  /*00d0*/  IMAD R2, R9, UR4, R10 ;  /* 0x0000000409027c24 */ /* 0x001fc6000f8e020a */
[----:B------:R-:W-:-:S04]  /*00e0*/  IADD3 R9, PT, PT, R3, R8, RZ ;  /* 0x0000000803097210 */ /* 0x000fc80007ffe0ff */
[----:B------:R-:W-:-:S13]  /*00f0*/  ISETP.GE.U32.AND P0, PT, R2, R9, PT ;  /* 0x000000090200720c */ /* 0x000fda0003f06070 */
[----:B------:R-:W-:Y:S05]  /*0100*/  @P0 EXIT ;  /* 0x000000000000094d */ /* 0x000fea0003800000 */
[----:B------:R-:W-:Y:S01]  /*0110*/  ULEA.HI UR4, UR20, UR20, URZ, 0x1 ;  /* 0x0000001414047291 */ /* 0x000fe2000f8f08ff */
[----:B------:R-:W-:-:S03]  /*0120*/  CS2R R12, SRZ ;  /* 0x00000000000c7805 */ /* 0x000fc6000001ff00 */
[----:B------:R-:W-:-:S04]  /*0130*/  USHF.R.S32.HI UR4, URZ, 0x1, UR4 ;  /* 0x00000001ff047899 */ /* 0x000fc80008011404 */
[----:B------:R-:W-:-:S04]  /*0140*/  UIADD3 UR5, UPT, UPT, -UR4, URZ, URZ ;  /* 0x000000ff04057290 */ /* 0x000fc8000fffe1ff */
[----:B------:R-:W-:-:S09]  /*0150*/  UISETP.GE.AND UP0, UPT, UR4, UR5, UPT ;  /* 0x000000050400728c */ /* 0x000fd2000bf06270 */
[----:B------:R-:W-:Y:S05]  /*0160*/  BRA.U !UP0, `(.L_x_29) ;  /* 0x00000015080c7547 */ /* 0x000fea000b800000 */
[----:B------:R-:W0:Y:S01]  /*0170*/  I2F.U32.RP R6, R3 ;  /* 0x0000000300067306 */ /* 0x000e220000209000 */
[----:B------:R-:W-:Y:S01]  /*0180*/  IADD3 R7, PT, PT, RZ, -R3, RZ ;  /* 0x80000003ff077210 */ /* 0x000fe20007ffe0ff */
[----:B------:R-:W-:Y:S01]  /*0190*/  USHF.R.U32.HI UR22, URZ, 0x1, UR20 ;  /* 0x00000001ff167899 */ /* 0x000fe20008011614 */
[----:B------:R-:W-:Y:S01]  /*01a0*/  ISETP.NE.U32.AND P2, PT, R3, RZ, PT ;  /* 0x000000ff0300720c */ /* 0x000fe20003f45070 */
[----:B------:R-:W-:Y:S01]  /*01b0*/  UIADD3 UR21, UPT, UPT, UR4, 0x1, UR4 ;  /* 0x0000000104157890 */ /* 0x000fe2000fffe004 */
[----:B------:R-:W-:Y:S01]  /*01c0*/  CS2R R12, SRZ ;  /* 0x00000000000c7805 */ /* 0x000fe2000001ff00 */
[----:B------:R-:W-:Y:S02]  /*01d0*/  UMOV UR7, UR5 ;  /* 0x0000000500077c82 */ /* 0x000fe40008000000 */
[----:B------:R-:W-:Y:S02]  /*01e0*/  ULOP3.LUT UR6, UR21, 0xfffffff8, URZ, 0xc0, !UPT ;  /* 0xfffffff815067892 */ /* 0x000fe4000f8ec0ff */
[----:B------:R-:W-:-:S02]  /*01f0*/  ULOP3.LUT UR23, UR21, 0x7, URZ, 0xc0, !UPT ;  /* 0x0000000715177892 */ /* 0x000fc4000f8ec0ff */
[----:B------:R-:W-:Y:S02]  /*0200*/  ULOP3.LUT UR24, UR21, 0x3, URZ, 0xc0, !UPT ;  /* 0x0000000315187892 */ /* 0x000fe4000f8ec0ff */
[----:B------:R-:W-:Y:S01]  /*0210*/  UIADD3 UR6, UPT, UPT, -UR6, URZ, URZ ;  /* 0x000000ff06067290 */ /* 0x000fe2000fffe1ff */
[----:B0-----:R-:W0:Y:S02]  /*0220*/  MUFU.RCP R6, R6 ;  /* 0x0000000600067308 */ /* 0x001e240000001000 */
[----:B0-----:R-:W-:-:S06]  /*0230*/  VIADD R4, R6, 0xffffffe ;  /* 0x0ffffffe06047836 */ /* 0x001fcc0000000000 */
[----:B------:R0:W1:Y:S02]  /*0240*/  F2I.FTZ.U32.TRUNC.NTZ R5, R4 ;  /* 0x0000000400057305 */ /* 0x000064000021f000 */
[----:B0-----:R-:W-:Y:S02]  /*0250*/  IMAD.MOV.U32 R4, RZ, RZ, RZ ;  /* 0x000000ffff047224 */ /* 0x001fe400078e00ff */
[----:B-1----:R-:W-:-:S04]  /*0260*/  IMAD R7, R7, R5, RZ ;  /* 0x0000000507077224 */ /* 0x002fc800078e02ff */
[----:B------:R-:W-:-:S06]  /*0270*/  IMAD.HI.U32 R5, R5, R7, R4 ;  /* 0x0000000705057227 */ /* 0x000fcc00078e0004 */
[----:B------:R-:W-:-:S05]  /*0280*/  IMAD.HI.U32 R5, R5, R2, RZ ;  /* 0x0000000205057227 */ /* 0x000fca00078e00ff */
[----:B------:R-:W-:-:S05]  /*0290*/  IADD3 R8, PT, PT, -R5, RZ, RZ ;  /* 0x000000ff05087210 */ /* 0x000fca0007ffe1ff */
[----:B------:R-:W-:-:S05]  /*02a0*/  IMAD R8, R3, R8, R2 ;  /* 0x0000000803087224 */ /* 0x000fca00078e0202 */
[----:B------:R-:W-:-:S13]  /*02b0*/  ISETP.GE.U32.AND P0, PT, R8, R3, PT ;  /* 0x000000030800720c */ /* 0x000fda0003f06070 */
[----:B------:R-:W-:Y:S01]  /*02c0*/  @P0 IMAD.IADD R8, R8, 0x1, -R3 ;  /* 0x0000000108080824 */ /* 0x000fe200078e0a03 */
[----:B------:R-:W-:-:S04]  /*02d0*/  @P0 IADD3 R5, PT, PT, R5, 0x1, RZ ;  /* 0x0000000105050810 */ /* 0x000fc80007ffe0ff */
[----:B------:R-:W-:-:S13]  /*02e0*/  ISETP.GE.U32.AND P1, PT, R8, R3, PT ;  /* 0x000000030800720c */ /* 0x000fda0003f26070 */
[----:B------:R-:W-:Y:S01]  /*02f0*/  @P1 VIADD R5, R5, 0x1 ;  /* 0x0000000105051836 */ /* 0x000fe20000000000 */
[----:B------:R-:W-:-:S04]  /*0300*/  @!P2 LOP3.LUT R5, RZ, R3, RZ, 0x33, !PT ;  /* 0x00000003ff05a212 */ /* 0x000fc800078e33ff */
[C---:B------:R-:W-:Y:S01]  /*0310*/  IADD3 R4, PT, PT, -R5.reuse, RZ, RZ ;  /* 0x000000ff05047210 */ /* 0x040fe20007ffe1ff */
[----:B------:R-:W-:-:S04]  /*0320*/  VIADD R5, R5, UR22 ;  /* 0x0000001605057c36 */ /* 0x000fc80008000000 */
[----:B------:R-:W-:-:S05]  /*0330*/  IMAD R3, R3, R4, R2 ;  /* 0x0000000403037224 */ /* 0x000fca00078e0202 */
[----:B------:R-:W-:-:S05]  /*0340*/  IADD3 R3, PT, PT, R3, UR22, RZ ;  /* 0x0000001603037c10 */ /* 0x000fca000fffe0ff */
[----:B------:R-:W-:-:S07]  /*0350*/  IMAD R3, R0, R5, R3 ;  /* 0x0000000500037224 */ /* 0x000fce00078e0203 */
.L_x_35:
[----:B------:R-:W-:Y:S01]  /*0360*/  UIADD3 UR11, UPT, UPT, UR4, UR4, URZ ;  /* 0x00000004040b7290 */ /* 0x000fe2000fffe0ff */
[----:B------:R-:W-:Y:S01]  /*0370*/  IMAD R4, R0, UR7, R3 ;  /* 0x0000000700047c24 */ /* 0x000fe2000f8e0203 */
[----:B------:R-:W-:Y:S02]  /*0380*/  UIADD3 UR8, UPT, UPT, UR22, UR7, URZ ;  /* 0x0000000716087290 */ /* 0x000fe4000fffe0ff */
[----:B------:R-:W-:Y:S02]  /*0390*/  UISETP.GE.U32.AND UP1, UPT, UR11, 0x7, UPT ;  /* 0x000000070b00788c */ /* 0x000fe4000bf26070 */
[----:B------:R-:W-:Y:S01]  /*03a0*/  UIMAD UR10, UR20, UR8, URZ ;  /* 0x00000008140a72a4 */ /* 0x000fe2000f8e02ff */
[----:B------:R-:W-:Y:S01]  /*03b0*/  UMOV UR9, UR7 ;  /* 0x0000000700097c82 */ /* 0x000fe20008000000 */
[----:B------:R-:W-:Y:S02]  /*03c0*/  UIADD3 UR7, UPT, UPT, UR7, 0x1, URZ ;  /* 0x0000000107077890 */ /* 0x000fe4000fffe0ff */
[----:B------:R-:W-:-:S02]  /*03d0*/  UISETP.NE.AND UP0, UPT, UR9, UR4, UPT ;  /* 0x000000040900728c */ /* 0x000fc4000bf05270 */
[----:B------:R-:W-:Y:S01]  /*03e0*/  UIADD3 UR8, UPT, UPT, UR22, UR10, URZ ;  /* 0x0000000a16087290 */ /* 0x000fe2000fffe0ff */
[----:B------:R-:W-:Y:S01]  /*03f0*/  UMOV UR9, UR5 ;  /* 0x0000000500097c82 */ /* 0x000fe20008000000 */
[----:B------:R-:W-:Y:S10]  /*0400*/  BRA.U !UP1, `(.L_x_30) ;  /* 0x00000009094c7547 */ /* 0x000ff4000b800000 */
[----:B------:R-:W0:Y:S01]  /*0410*/  LDC.64 R22, c[0x0][0x390] ;  /* 0x0000e400ff167b82 */ /* 0x000e220000000a00 */
[----:B------:R-:W1:Y:S01]  /*0420*/  LDCU.64 UR26, c[0x0][0x398] ;  /* 0x00007300ff1a77ac */ /* 0x000e620008000a00 */
[----:B------:R-:W-:Y:S02]  /*0430*/  UIADD3 UR9, UPT, UPT, -UR4, 0x3, URZ ;  /* 0x0000000304097890 */ /* 0x000fe4000fffe1ff */
[----:B------:R-:W-:Y:S01]  /*0440*/  UIADD3 UR10, UPT, UPT, UR10, -UR4, UR22 ;  /* 0x800000040a0a7290 */ /* 0x000fe2000fffe016 */
[----:B------:R-:W-:Y:S01]  /*0450*/  UMOV UR11, UR6 ;  /* 0x00000006000b7c82 */ /* 0x000fe20008000000 */
[----:B------:R-:W-:-:S10]  /*0460*/  UMOV UR12, UR5 ;  /* 0x00000005000c7c82 */ /* 0x000fd40008000000 */
.L_x_31:
[----:B-1----:R-:W-:-:S04]  /*0470*/  ULEA.HI UR13, UP1, UR10, UR26, URZ, 0x1d ;  /* 0x0000001a0a0d7291 */ /* 0x002fc8000f83e8ff */
[----:B------:R-:W-:Y:S02]  /*0480*/  UIADD3.X UR14, UPT, UPT, URZ, UR27, URZ, UP1, !UPT ;  /* 0x0000001bff0e7290 */ /* 0x000fe40008ffe4ff */
[----:B------:R-:W-:-:S04]  /*0490*/  IMAD.U32 R6, RZ, RZ, UR13 ;  /* 0x0000000dff067e24 */ /* 0x000fc8000f8e00ff */
[----:B------:R-:W-:-:S05]  /*04a0*/  MOV R7, UR14 ;  /* 0x0000000e00077c02 */ /* 0x000fca0008000f00 */
[----:B------:R-:W2:Y:S01]  /*04b0*/  LDG.E.U8 R6, desc[UR18][R6.64] ;  /* 0x0000001206067981 */ /* 0x000ea2000c1e1100 */
[----:B------:R-:W-:-:S04]  /*04c0*/  UIADD3 UR13, UPT, UPT, UR10, 0x1, URZ ;  /* 0x000000010a0d7890 */ /* 0x000fc8000fffe0ff */
[----:B------:R-:W-:-:S04]  /*04d0*/  ULEA.HI UR14, UP1, UR13, UR26, URZ, 0x1d ;  /* 0x0000001a0d0e7291 */ /* 0x000fc8000f83e8ff */
[----:B------:R-:W-:Y:S02]  /*04e0*/  UIADD3.X UR15, UPT, UPT, URZ, UR27, URZ, UP1, !UPT ;  /* 0x0000001bff0f7290 */ /* 0x000fe40008ffe4ff */
[----:B------:R-:W-:Y:S01]  /*04f0*/  IMAD.U32 R8, RZ, RZ, UR14 ;  /* 0x0000000eff087e24 */ /* 0x000fe2000f8e00ff */
[----:B------:R-:W-:-:S03]  /*0500*/  UIADD3 UR14, UPT, UPT, UR10, 0x2, URZ ;  /* 0x000000020a0e7890 */ /* 0x000fc6000fffe0ff */
[----:B------:R-:W-:Y:S01]  /*0510*/  MOV R9, UR15 ;  /* 0x0000000f00097c02 */ /* 0x000fe20008000f00 */
[----:B------:R-:W-:Y:S02]  /*0520*/  ULOP3.LUT UR15, UR10, 0x7, URZ, 0xc0, !UPT ;  /* 0x000000070a0f7892 */ /* 0x000fe4000f8ec0ff */
[----:B------:R-:W-:Y:S02]  /*0530*/  ULEA.HI UR16, UP1, UR14, UR26, URZ, 0x1d ;  /* 0x0000001a0e107291 */ /* 0x000fe4000f83e8ff */
[----:B------:R0:W3:Y:S01]  /*0540*/  LDG.E.U8 R5, desc[UR18][R8.64] ;  /* 0x0000001208057981 */ /* 0x0000e2000c1e1100 */
[----:B------:R-:W-:Y:S01]  /*0550*/  VIADD R15, R4, UR12 ;  /* 0x0000000c040f7c36 */ /* 0x000fe20008000000 */
[----:B--2---:R-:W-:Y:S01]  /*0560*/  SHF.L.U32 R10, R6, UR15, RZ ;  /* 0x0000000f060a7c19 */ /* 0x004fe200080006ff */
[----:B------:R-:W-:Y:S01]  /*0570*/  UIADD3.X UR15, UPT, UPT, URZ, UR27, URZ, UP1, !UPT ;  /* 0x0000001bff0f7290 */ /* 0x000fe20008ffe4ff */
[----:B------:R-:W-:Y:S02]  /*0580*/  IMAD.U32 R6, RZ, RZ, UR16 ;  /* 0x00000010ff067e24 */ /* 0x000fe4000f8e00ff */
[----:B------:R-:W-:-:S03]  /*0590*/  LOP3.LUT P1, RZ, R10, 0x80, RZ, 0xc0, !PT ;  /* 0x000000800aff7812 */ /* 0x000fc6000782c0ff */
[----:B------:R-:W-:Y:S01]  /*05a0*/  MOV R7, UR15 ;  /* 0x0000000f00077c02 */ /* 0x000fe20008000f00 */
[----:B------:R-:W-:-:S04]  /*05b0*/  UIADD3 UR15, UPT, UPT, UR10, 0x3, URZ ;  /* 0x000000030a0f7890 */ /* 0x000fc8000fffe0ff */
[----:B------:R-:W-:Y:S01]  /*05c0*/  ULEA.HI UR16, UP1, UR15, UR26, URZ, 0x1d ;  /* 0x0000001a0f107291 */ /* 0x000fe2000f83e8ff */
[----:B------:R-:W2:Y:S03]  /*05d0*/  LDG.E.U8 R6, desc[UR18][R6.64] ;  /* 0x0000001206067981 */ /* 0x000ea6000c1e1100 */
[----:B------:R-:W-:Y:S01]  /*05e0*/  UIADD3.X UR17, UPT, UPT, URZ, UR27, URZ, UP1, !UPT ;  /* 0x0000001bff117290 */ /* 0x000fe20008ffe4ff */
[----:B0-----:R-:W-:Y:S01]  /*05f0*/  @P1 IMAD.WIDE.U32 R8, R15, 0x8, R22 ;  /* 0x000000080f081825 */ /* 0x001fe200078e0016 */
[----:B------:R-:W-:Y:S01]  /*0600*/  MOV R20, UR16 ;  /* 0x0000001000147c02 */ /* 0x000fe20008000f00 */
[----:B------:R-:W-:-:S03]  /*0610*/  UIADD3 UR16, UPT, UPT, UR10, 0x4, URZ ;  /* 0x000000040a107890 */ /* 0x000fc6000fffe0ff */
[----:B------:R-:W-:Y:S01]  /*0620*/  IMAD.U32 R21, RZ, RZ, UR17 ;  /* 0x00000011ff157e24 */ /* 0x000fe2000f8e00ff */
[----:B------:R-:W-:Y:S01]  /*0630*/  ULEA.HI UR17, UP1, UR16, UR26, URZ, 0x1d ;  /* 0x0000001a10117291 */ /* 0x000fe2000f83e8ff */
[----:B------:R-:W-:Y:S01]  /*0640*/  @!P1 IMAD.WIDE.U32 R14, R15, 0x8, R22 ;  /* 0x000000080f0e9825 */ /* 0x000fe200078e0016 */
[----:B------:R-:W4:Y:S02]  /*0650*/  @P1 LDG.E.64 R8, desc[UR18][R8.64] ;  /* 0x0000001208081981 */ /* 0x000f24000c1e1b00 */
[----:B------:R-:W-:Y:S02]  /*0660*/  UIADD3.X UR25, UPT, UPT, URZ, UR27, URZ, UP1, !UPT ;  /* 0x0000001bff197290 */ /* 0x000fe40008ffe4ff */
[----:B------:R-:W5:Y:S01]  /*0670*/  LDG.E.U8 R20, desc[UR18][R20.64] ;  /* 0x0000001214147981 */ /* 0x000f62000c1e1100 */
[----:B------:R-:W-:-:S03]  /*0680*/  MOV R16, UR17 ;  /* 0x0000001100107c02 */ /* 0x000fc60008000f00 */
[----:B------:R-:W5:Y:S01]  /*0690*/  @!P1 LDG.E.64 R14, desc[UR18][R14.64] ;  /* 0x000000120e0e9981 */ /* 0x000f62000c1e1b00 */
[----:B------:R-:W-:-:S05]  /*06a0*/  IMAD.U32 R17, RZ, RZ, UR25 ;  /* 0x00000019ff117e24 */ /* 0x000fca000f8e00ff */
[----:B------:R0:W5:Y:S01]  /*06b0*/  LDG.E.U8 R16, desc[UR18][R16.64] ;  /* 0x0000001210107981 */ /* 0x000162000c1e1100 */
[----:B------:R-:W-:Y:S02]  /*06c0*/  ULOP3.LUT UR13, UR13, 0x7, URZ, 0xc0, !UPT ;  /* 0x000000070d0d7892 */ /* 0x000fe4000f8ec0ff */
[----:B------:R-:W-:Y:S02]  /*06d0*/  UIADD3 UR17, UPT, UPT, UR12, 0x1, URZ ;  /* 0x000000010c117890 */ /* 0x000fe4000fffe0ff */
[----:B------:R-:W-:Y:S02]  /*06e0*/  ULOP3.LUT UR14, UR14, 0x7, URZ, 0xc0, !UPT ;  /* 0x000000070e0e7892 */ /* 0x000fe4000f8ec0ff */
[----:B---3--:R-:W-:Y:S01]  /*06f0*/  SHF.L.U32 R5, R5, UR13, RZ ;  /* 0x0000000d05057c19 */ /* 0x008fe200080006ff */
[----:B------:R-:W-:Y:S01]  /*0700*/  UIADD3 UR13, UPT, UPT, UR10, 0x5, URZ ;  /* 0x000000050a0d7890 */ /* 0x000fe2000fffe0ff */
[----:B------:R-:W-:Y:S01]  /*0710*/  IADD3 R11, PT, PT, R4, UR17, RZ ;  /* 0x00000011040b7c10 */ /* 0x000fe2000fffe0ff */
[----:B------:R-:W-:Y:S01]  /*0720*/  UIADD3 UR28, UPT, UPT, UR12, 0x2, URZ ;  /* 0x000000020c1c7890 */ /* 0x000fe2000fffe0ff */
[----:B------:R-:W-:Y:S01]  /*0730*/  LOP3.LUT P3, RZ, R5, 0x80, RZ, 0xc0, !PT ;  /* 0x0000008005ff7812 */ /* 0x000fe2000786c0ff */
[----:B------:R-:W-:-:S02]  /*0740*/  ULEA.HI UR17, UP1, UR13, UR26, URZ, 0x1d ;  /* 0x0000001a0d117291 */ /* 0x000fc4000f83e8ff */
[----:B------:R-:W-:Y:S02]  /*0750*/  ULOP3.LUT UR15, UR15, 0x7, URZ, 0xc0, !UPT ;  /* 0x000000070f0f7892 */ /* 0x000fe4000f8ec0ff */
[----:B------:R-:W-:Y:S02]  /*0760*/  UIADD3.X UR25, UPT, UPT, URZ, UR27, URZ, UP1, !UPT ;  /* 0x0000001bff197290 */ /* 0x000fe40008ffe4ff */
[----:B------:R-:W-:-:S04]  /*0770*/  IMAD.U32 R18, RZ, RZ, UR17 ;  /* 0x00000011ff127e24 */ /* 0x000fc8000f8e00ff */
[----:B------:R-:W-:Y:S01]  /*0780*/  MOV R19, UR25 ;  /* 0x0000001900137c02 */ /* 0x000fe20008000f00 */
[----:B0-----:R-:W-:Y:S01]  /*0790*/  VIADD R17, R4, UR28 ;  /* 0x0000001c04117c36 */ /* 0x001fe20008000000 */
[----:B------:R-:W-:Y:S02]  /*07a0*/  ULOP3.LUT UR16, UR16, 0x7, URZ, 0xc0, !UPT ;  /* 0x0000000710107892 */ /* 0x000fe4000f8ec0ff */
[----:B------:R-:W-:-:S06]  /*07b0*/  UIADD3 UR28, UPT, UPT, UR12, 0x3, URZ ;  /* 0x000000030c1c7890 */ /* 0x000fcc000fffe0ff */
[----:B------:R-:W-:Y:S02]  /*07c0*/  IADD3 R21, PT, PT, R4, UR28, RZ ;  /* 0x0000001c04157c10 */ /* 0x000fe4000fffe0ff */
[----:B--2---:R-:W-:Y:S01]  /*07d0*/  SHF.L.U32 R5, R6, UR14, RZ ;  /* 0x0000000e06057c19 */ /* 0x004fe200080006ff */
[----:B------:R-:W-:Y:S01]  /*07e0*/  UIADD3 UR14, UPT, UPT, UR10, 0x6, URZ ;  /* 0x000000060a0e7890 */ /* 0x000fe2000fffe0ff */
[--C-:B------:R-:W-:Y:S02]  /*07f0*/  @P3 IMAD.WIDE.U32 R6, R11, 0x8, R22.reuse ;  /* 0x000000080b063825 */ /* 0x100fe400078e0016 */
[----:B------:R-:W-:Y:S01]  /*0800*/  LOP3.LUT P0, RZ, R5, 0x80, RZ, 0xc0, !PT ;  /* 0x0000008005ff7812 */ /* 0x000fe2000780c0ff */
[----:B------:R-:W-:Y:S01]  /*0810*/  ULEA.HI UR17, UP1, UR14, UR26, URZ, 0x1d ;  /* 0x0000001a0e117291 */ /* 0x000fe2000f83e8ff */
[----:B------:R-:W-:Y:S01]  /*0820*/  @!P3 IMAD.WIDE.U32 R10, R11, 0x8, R22 ;  /* 0x000000080b0ab825 */ /* 0x000fe200078e0016 */
[----:B------:R0:W2:Y:S02]  /*0830*/  LDG.E.U8 R5, desc[UR18][R18.64] ;  /* 0x0000001212057981 */ /* 0x0000a4000c1e1100 */
[----:B------:R-:W-:-:S02]  /*0840*/  UIADD3.X UR25, UPT, UPT, URZ, UR27, URZ, UP1, !UPT ;  /* 0x0000001bff197290 */ /* 0x000fc40008ffe4ff */
[----:B------:R-:W3:Y:S01]  /*0850*/  @P3 LDG.E.64 R6, desc[UR18][R6.64] ;  /* 0x0000001206063981 */ /* 0x000ee2000c1e1b00 */
[--C-:B----4-:R-:W-:Y:S01]  /*0860*/  @P1 DADD R8, R8, R12.reuse ;  /* 0x0000000008081229 */ /* 0x110fe2000000000c */
[----:B-----5:R-:W-:Y:S01]  /*0870*/  SHF.L.U32 R20, R20, UR15, RZ ;  /* 0x0000000f14147c19 */ /* 0x020fe200080006ff */
[----:B------:R-:W-:Y:S01]  /*0880*/  UIADD3 UR15, UPT, UPT, UR10, 0x7, URZ ;  /* 0x000000070a0f7890 */ /* 0x000fe2000fffe0ff */
[----:B------:R-:W4:Y:S01]  /*0890*/  @!P3 LDG.E.64 R10, desc[UR18][R10.64] ;  /* 0x000000120a0ab981 */ /* 0x000f22000c1e1b00 */
[----:B------:R-:W-:Y:S01]  /*08a0*/  @!P1 DADD R8, -R14, R12 ;  /* 0x000000000e089229 */ /* 0x000fe2000000010c */
[----:B------:R-:W-:Y:S02]  /*08b0*/  LOP3.LUT P1, RZ, R20, 0x80, RZ, 0xc0, !PT ;  /* 0x0000008014ff7812 */ /* 0x000fe4000782c0ff */
[----:B------:R-:W-:Y:S01]  /*08c0*/  MOV R24, UR17 ;  /* 0x0000001100187c02 */ /* 0x000fe20008000f00 */
[----:B------:R-:W-:Y:S01]  /*08d0*/  ULEA.HI UR17, UP1, UR15, UR26, URZ, 0x1d ;  /* 0x0000001a0f117291 */ /* 0x000fe2000f83e8ff */
[----:B------:R-:W-:-:S02]  /*08e0*/  IMAD.U32 R25, RZ, RZ, UR25 ;  /* 0x00000019ff197e24 */ /* 0x000fc4000f8e00ff */
[C-C-:B------:R-:W-:Y:S01]  /*08f0*/  @P0 IMAD.WIDE.U32 R26, R17.reuse, 0x8, R22.reuse ;  /* 0x00000008111a0825 */ /* 0x140fe200078e0016 */
[----:B------:R-:W-:Y:S01]  /*0900*/  UIADD3.X UR25, UPT, UPT, URZ, UR27, URZ, UP1, !UPT ;  /* 0x0000001bff197290 */ /* 0x000fe20008ffe4ff */
[----:B------:R-:W-:Y:S01]  /*0910*/  SHF.L.U32 R16, R16, UR16, RZ ;  /* 0x0000001010107c19 */ /* 0x000fe200080006ff */
[----:B------:R-:W5:Y:S01]  /*0920*/  LDG.E.U8 R24, desc[UR18][R24.64] ;  /* 0x0000001218187981 */ /* 0x000f62000c1e1100 */
[--C-:B------:R-:W-:Y:S02]  /*0930*/  @!P0 IMAD.WIDE.U32 R14, R17, 0x8, R22.reuse ;  /* 0x00000008110e8825 */ /* 0x100fe400078e0016 */
[----:B------:R-:W-:Y:S01]  /*0940*/  LOP3.LUT P2, RZ, R16, 0x80, RZ, 0xc0, !PT ;  /* 0x0000008010ff7812 */ /* 0x000fe2000784c0ff */
[----:B------:R-:W5:Y:S01]  /*0950*/  @P0 LDG.E.64 R12, desc[UR18][R26.64] ;  /* 0x000000121a0c0981 */ /* 0x000f62000c1e1b00 */
[----:B------:R-:W-:Y:S01]  /*0960*/  IMAD.U32 R16, RZ, RZ, UR17 ;  /* 0x00000011ff107e24 */ /* 0x000fe2000f8e00ff */
[----:B------:R-:W-:Y:S02]  /*0970*/  MOV R17, UR25 ;  /* 0x0000001900117c02 */ /* 0x000fe40008000f00 */
[----:B------:R-:W5:Y:S01]  /*0980*/  @!P0 LDG.E.64 R14, desc[UR18][R14.64] ;  /* 0x000000120e0e8981 */ /* 0x000f62000c1e1b00 */
[----:B0-----:R-:W-:-:S03]  /*0990*/  @P1 IMAD.WIDE.U32 R18, R21, 0x8, R22 ;  /* 0x0000000815121825 */ /* 0x001fc600078e0016 */
[----:B------:R-:W5:Y:S01]  /*09a0*/  LDG.E.U8 R16, desc[UR18][R16.64] ;  /* 0x0000001210107981 */ /* 0x000f62000c1e1100 */
[----:B------:R-:W-:-:S03]  /*09b0*/  @!P1 IMAD.WIDE.U32 R20, R21, 0x8, R22 ;  /* 0x0000000815149825 */ /* 0x000fc600078e0016 */
[----:B------:R-:W5:Y:S04]  /*09c0*/  @P1 LDG.E.64 R18, desc[UR18][R18.64] ;  /* 0x0000001212121981 */ /* 0x000f68000c1e1b00 */
[----:B------:R-:W5:Y:S01]  /*09d0*/  @!P1 LDG.E.64 R20, desc[UR18][R20.64] ;  /* 0x0000001214149981 */ /* 0x000f62000c1e1b00 */
[----:B------:R-:W-:Y:S02]  /*09e0*/  ULOP3.LUT UR13, UR13, 0x7, URZ, 0xc0, !UPT ;  /* 0x000000070d0d7892 */ /* 0x000fe4000f8ec0ff */
[----:B------:R-:W-:Y:S02]  /*09f0*/  UIADD3 UR16, UPT, UPT, UR12, 0x4, URZ ;  /* 0x000000040c107890 */ /* 0x000fe4000fffe0ff */
[----:B------:R-:W-:Y:S02]  /*0a00*/  ULOP3.LUT UR14, UR14, 0x7, URZ, 0xc0, !UPT ;  /* 0x000000070e0e7892 */ /* 0x000fe4000f8ec0ff */
[----:B------:R-:W-:Y:S01]  /*0a10*/  ULOP3.LUT UR15, UR15, 0x7, URZ, 0xc0, !UPT ;  /* 0x000000070f0f7892 */ /* 0x000fe2000f8ec0ff */
[----:B--2---:R-:W-:Y:S01]  /*0a20*/  SHF.L.U32 R5, R5, UR13, RZ ;  /* 0x0000000d05057c19 */ /* 0x004fe200080006ff */
[--C-:B---3--:R-:W-:Y:S01]  /*0a30*/  @P3 DADD R6, R6, R8.reuse ;  /* 0x0000000006063229 */ /* 0x108fe20000000008 */
[----:B------:R-:W-:Y:S01]  /*0a40*/  UIADD3 UR13, UPT, UPT, UR12, 0x5, URZ ;  /* 0x000000050c0d7890 */ /* 0x000fe2000fffe0ff */
[----:B----4-:R-:W-:Y:S01]  /*0a50*/  @!P3 DADD R6, -R10, R8 ;  /* 0x000000000a06b229 */ /* 0x010fe20000000108 */
[----:B------:R-:W-:Y:S01]  /*0a60*/  LOP3.LUT P3, RZ, R5, 0x80, RZ, 0xc0, !PT ;  /* 0x0000008005ff7812 */ /* 0x000fe2000786c0ff */
[----:B------:R-:W-:-:S04]  /*0a70*/  VIADD R11, R4, UR16 ;  /* 0x00000010040b7c36 */ /* 0x000fc80008000000 */
[----:B------:R-:W-:-:S04]  /*0a80*/  @P2 IMAD.WIDE.U32 R8, R11, 0x8, R22 ;  /* 0x000000080b082825 */ /* 0x000fc800078e0016 */
[----:B------:R-:W-:Y:S01]  /*0a90*/  @!P2 IMAD.WIDE.U32 R10, R11, 0x8, R22 ;  /* 0x000000080b0aa825 */ /* 0x000fe200078e0016 */
[----:B-----5:R-:W-:Y:S01]  /*0aa0*/  SHF.L.U32 R24, R24, UR14, RZ ;  /* 0x0000000e18187c19 */ /* 0x020fe200080006ff */
[----:B------:R-:W2:Y:S01]  /*0ab0*/  @P2 LDG.E.64 R8, desc[UR18][R8.64] ;  /* 0x0000001208082981 */ /* 0x000ea2000c1e1b00 */
[----:B------:R-:W-:-:S03]  /*0ac0*/  @P0 DADD R12, R12, R6 ;  /* 0x000000000c0c0229 */ /* 0x000fc60000000006 */
[----:B------:R-:W3:Y:S01]  /*0ad0*/  @!P2 LDG.E.64 R10, desc[UR18][R10.64] ;  /* 0x000000120a0aa981 */ /* 0x000ee2000c1e1b00 */
[----:B------:R-:W-:Y:S01]  /*0ae0*/  @!P0 DADD R12, -R14, R6 ;  /* 0x000000000e0c8229 */ /* 0x000fe20000000106 */
[----:B------:R-:W-:Y:S02]  /*0af0*/  LOP3.LUT P0, RZ, R24, 0x80, RZ, 0xc0, !PT ;  /* 0x0000008018ff7812 */ /* 0x000fe4000780c0ff */
[----:B------:R-:W-:Y:S01]  /*0b00*/  IADD3 R15, PT, PT, R4, UR13, RZ ;  /* 0x0000000d040f7c10 */ /* 0x000fe2000fffe0ff */
[----:B------:R-:W-:Y:S01]  /*0b10*/  UIADD3 UR13, UPT, UPT, UR12, 0x6, URZ ;  /* 0x000000060c0d7890 */ /* 0x000fe2000fffe0ff */
[----:B------:R-:W-:-:S03]  /*0b20*/  SHF.L.U32 R16, R16, UR15, RZ ;  /* 0x0000000f10107c19 */ /* 0x000fc600080006ff */
[----:B------:R-:W-:Y:S01]  /*0b30*/  @P3 IMAD.WIDE.U32 R6, R15, 0x8, R22 ;  /* 0x000000080f063825 */ /* 0x000fe200078e0016 */
[----:B------:R-:W-:-:S03]  /*0b40*/  @P1 DADD R18, R18, R12 ;  /* 0x0000000012121229 */ /* 0x000fc6000000000c */
[--C-:B------:R-:W-:Y:S01]  /*0b50*/  @!P3 IMAD.WIDE.U32 R14, R15, 0x8, R22.reuse ;  /* 0x000000080f0eb825 */ /* 0x100fe200078e0016 */
[----:B------:R-:W-:Y:S01]  /*0b60*/  @!P1 DADD R18, -R20, R12 ;  /* 0x0000000014129229 */ /* 0x000fe2000000010c */
[----:B------:R-:W-:Y:S01]  /*0b70*/  LOP3.LUT P1, RZ, R16, 0x80, RZ, 0xc0, !PT ;  /* 0x0000008010ff7812 */ /* 0x000fe2000782c0ff */
[----:B------:R-:W4:Y:S01]  /*0b80*/  @P3 LDG.E.64 R6, desc[UR18][R6.64] ;  /* 0x0000001206063981 */ /* 0x000f22000c1e1b00 */
[----:B------:R-:W-:Y:S01]  /*0b90*/  VIADD R5, R4, UR13 ;  /* 0x0000000d04057c36 */ /* 0x000fe20008000000 */
[----:B------:R-:W-:Y:S02]  /*0ba0*/  UIADD3 UR13, UPT, UPT, UR12, 0x7, URZ ;  /* 0x000000070c0d7890 */ /* 0x000fe4000fffe0ff */
[----:B------:R-:W5:Y:S01]  /*0bb0*/  @!P3 LDG.E.64 R14, desc[UR18][R14.64] ;  /* 0x000000120e0eb981 */ /* 0x000f62000c1e1b00 */
[----:B------:R-:W-:-:S04]  /*0bc0*/  @P0 IMAD.WIDE.U32 R20, R5, 0x8, R22 ;  /* 0x0000000805140825 */ /* 0x000fc800078e0016 */
[--C-:B------:R-:W-:Y:S01]  /*0bd0*/  @!P0 IMAD.WIDE.U32 R16, R5, 0x8, R22.reuse ;  /* 0x0000000805108825 */ /* 0x100fe200078e0016 */
[----:B------:R-:W-:Y:S01]  /*0be0*/  IADD3 R25, PT, PT, R4, UR13, RZ ;  /* 0x0000000d04197c10 */ /* 0x000fe2000fffe0ff */
[----:B------:R-:W5:Y:S04]  /*0bf0*/  @P0 LDG.E.64 R20, desc[UR18][R20.64] ;  /* 0x0000001214140981 */ /* 0x000f68000c1e1b00 */
[----:B------:R-:W5:Y:S01]  /*0c00*/  @!P0 LDG.E.64 R16, desc[UR18][R16.64] ;  /* 0x0000001210108981 */ /* 0x000f62000c1e1b00 */
[----:B------:R-:W-:-:S04]  /*0c10*/  @P1 IMAD.WIDE.U32 R26, R25, 0x8, R22 ;  /* 0x00000008191a1825 */ /* 0x000fc800078e0016 */
[----:B------:R-:W-:Y:S01]  /*0c20*/  @!P1 IMAD.WIDE.U32 R24, R25, 0x8, R22 ;  /* 0x0000000819189825 */ /* 0x000fe200078e0016 */
[----:B------:R-:W5:Y:S05]  /*0c30*/  @P1 LDG.E.64 R12, desc[UR18][R26.64] ;  /* 0x000000121a0c1981 */ /* 0x000f6a000c1e1b00 */
[----:B------:R-:W5:Y:S01]  /*0c40*/  @!P1 LDG.E.64 R24, desc[UR18][R24.64] ;  /* 0x0000001218189981 */ /* 0x000f62000c1e1b00 */
[----:B------:R-:W-:-:S04]  /*0c50*/  UIADD3 UR11, UPT, UPT, UR11, 0x8, URZ ;  /* 0x000000080b0b7890 */ /* 0x000fc8000fffe0ff */
[----:B------:R-:W-:Y:S02]  /*0c60*/  UISETP.NE.AND UP1, UPT, UR11, URZ, UPT ;  /* 0x000000ff0b00728c */ /* 0x000fe4000bf25270 */
[----:B------:R-:W-:Y:S02]  /*0c70*/  UIADD3 UR9, UPT, UPT, UR9, 0x8, URZ ;  /* 0x0000000809097890 */ /* 0x000fe4000fffe0ff */
[----:B------:R-:W-:Y:S02]  /*0c80*/  UIADD3 UR12, UPT, UPT, UR12, 0x8, URZ ;  /* 0x000000080c0c7890 */ /* 0x000fe4000fffe0ff */
[----:B------:R-:W-:Y:S01]  /*0c90*/  UIADD3 UR10, UPT, UPT, UR10, 0x8, URZ ;  /* 0x000000080a0a7890 */ /* 0x000fe2000fffe0ff */
[--C-:B--2---:R-:W-:Y:S02]  /*0ca0*/  @P2 DADD R8, R8, R18.reuse ;  /* 0x0000000008082229 */ /* 0x104fe40000000012 */
[----:B---3--:R-:W-:-:S08]  /*0cb0*/  @!P2 DADD R8, -R10, R18 ;  /* 0x000000000a08a229 */ /* 0x008fd00000000112 */
[--C-:B----4-:R-:W-:Y:S02]  /*0cc0*/  @P3 DADD R6, R6, R8.reuse ;  /* 0x0000000006063229 */ /* 0x110fe40000000008 */
[----:B-----5:R-:W-:-:S08]  /*0cd0*/  @!P3 DADD R6, -R14, R8 ;  /* 0x000000000e06b229 */ /* 0x020fd00000000108 */
[--C-:B------:R-:W-:Y:S02]  /*0ce0*/  @P0 DADD R20, R20, R6.reuse ;  /* 0x0000000014140229 */ /* 0x100fe40000000006 */
[----:B------:R-:W-:-:S08]  /*0cf0*/  @!P0 DADD R20, -R16, R6 ;  /* 0x0000000010148229 */ /* 0x000fd00000000106 */
[--C-:B------:R-:W-:Y:S02]  /*0d00*/  @P1 DADD R12, R12, R20.reuse ;  /* 0x000000000c0c1229 */ /* 0x100fe40000000014 */
[----:B------:R-:W-:Y:S01]  /*0d10*/  @!P1 DADD R12, -R24, R20 ;  /* 0x00000000180c9229 */ /* 0x000fe20000000114 */
[----:B------:R-:W-:Y:S10]  /*0d20*/  BRA.U UP1, `(.L_x_31) ;  /* 0xfffffff501d07547 */ /* 0x000ff4000b83ffff */
[----:B------:R-:W-:-:S12]  /*0d30*/  UIADD3 UR9, UPT, UPT, UR9, -0x3, URZ ;  /* 0xfffffffd09097890 */ /* 0x000fd8000fffe0ff */
.L_x_30:
[----:B------:R-:W-:-:S09]  /*0d40*/  UISETP.NE.AND UP1, UPT, UR23, URZ, UPT ;  /* 0x000000ff1700728c */ /* 0x000fd2000bf25270 */
[----:B------:R-:W-:Y:S05]  /*0d50*/  BRA.U !UP1, `(.L_x_32) ;  /* 0x00000009090c7547 */ /* 0x000fea000b800000 */
[----:B------:R-:W-:Y:S02]  /*0d60*/  UIADD3 UR10, UPT, UPT, UR23, -0x1, URZ ;  /* 0xffffffff170a7890 */ /* 0x000fe4000fffe0ff */
[----:B------:R-:W-:Y:S02]  /*0d70*/  UISETP.NE.AND UP1, UPT, UR24, URZ, UPT ;  /* 0x000000ff1800728c */ /* 0x000fe4000bf25270 */
[----:B------:R-:W-:-:S09]  /*0d80*/  UISETP.GE.U32.AND UP2, UPT, UR10, 0x3, UPT ;  /* 0x000000030a00788c */ /* 0x000fd2000bf46070 */
[----:B------:R-:W-:Y:S05]  /*0d90*/  BRA.U !UP2, `(.L_x_33) ;  /* 0x000000050a187547 */ /* 0x000fea000b800000 */
[----:B------:R-:W0:Y:S01]  /*0da0*/  LDCU.64 UR16, c[0x0][0x398] ;  /* 0x00007300ff1077ac */ /* 0x000e220008000a00 */
[----:B------:R-:W1:Y:S01]  /*0db0*/  LDC.64 R16, c[0x0][0x390] ;  /* 0x0000e400ff107b82 */ /* 0x000e620000000a00 */
[----:B------:R-:W-:-:S04]  /*0dc0*/  UIADD3 UR15, UPT, UPT, UR8, UR9, URZ ;  /* 0x00000009080f7290 */ /* 0x000fc8000fffe0ff */
[----:B0-----:R-:W-:-:S04]  /*0dd0*/  ULEA.HI UR10, UP2, UR15, UR16, URZ, 0x1d ;  /* 0x000000100f0a7291 */ /* 0x001fc8000f85e8ff */
[----:B------:R-:W-:Y:S02]  /*0de0*/  UIADD3.X UR11, UPT, UPT, URZ, UR17, URZ, UP2, !UPT ;  /* 0x00000011ff0b7290 */ /* 0x000fe400097fe4ff */
[----:B------:R-:W-:-:S04]  /*0df0*/  IMAD.U32 R6, RZ, RZ, UR10 ;  /* 0x0000000aff067e24 */ /* 0x000fc8000f8e00ff */
[----:B------:R-:W-:Y:S01]  /*0e00*/  MOV R7, UR11 ;  /* 0x0000000b00077c02 */ /* 0x000fe20008000f00 */
[----:B------:R-:W-:-:S04]  /*0e10*/  UIADD3 UR11, UPT, UPT, UR15, 0x1, URZ ;  /* 0x000000010f0b7890 */ /* 0x000fc8000fffe0ff */
[----:B------:R-:W-:Y:S01]  /*0e20*/  ULEA.HI UR10, UP2, UR11, UR16, URZ, 0x1d ;  /* 0x000000100b0a7291 */ /* 0x000fe2000f85e8ff */
[----:B------:R-:W2:Y:S01]  /*0e30*/  LDG.E.U8 R6, desc[UR18][R6.64] ;  /* 0x0000001206067981 */ /* 0x000ea2000c1e1100 */
[----:B------:R-:W-:Y:S02]  /*0e40*/  UIADD3 UR12, UPT, UPT, UR15, 0x2, URZ ;  /* 0x000000020f0c7890 */ /* 0x000fe4000fffe0ff */
[----:B------:R-:W-:Y:S02]  /*0e50*/  UIADD3.X UR13, UPT, UPT, URZ, UR17, URZ, UP2, !UPT ;  /* 0x00000011ff0d7290 */ /* 0x000fe400097fe4ff */
[----:B------:R-:W-:Y:S01]  /*0e60*/  IMAD.U32 R8, RZ, RZ, UR10 ;  /* 0x0000000aff087e24 */ /* 0x000fe2000f8e00ff */
[----:B------:R-:W-:-:S03]  /*0e70*/  ULEA.HI UR10, UP2, UR12, UR16, URZ, 0x1d ;  /* 0x000000100c0a7291 */ /* 0x000fc6000f85e8ff */
[----:B------:R-:W-:Y:S01]  /*0e80*/  MOV R9, UR13 ;  /* 0x0000000d00097c02 */ /* 0x000fe20008000f00 */
[----:B------:R-:W-:Y:S02]  /*0e90*/  UIADD3.X UR13, UPT, UPT, URZ, UR17, URZ, UP2, !UPT ;  /* 0x00000011ff0d7290 */ /* 0x000fe400097fe4ff */
[----:B------:R-:W-:Y:S02]  /*0ea0*/  IMAD.U32 R10, RZ, RZ, UR10 ;  /* 0x0000000aff0a7e24 */ /* 0x000fe4000f8e00ff */
[----:B------:R0:W3:Y:S02]  /*0eb0*/  LDG.E.U8 R8, desc[UR18][R8.64] ;  /* 0x0000001208087981 */ /* 0x0000e4000c1e1100 */
[----:B------:R-:W-:Y:S01]  /*0ec0*/  MOV R11, UR13 ;  /* 0x0000000d000b7c02 */ /* 0x000fe20008000f00 */
[----:B------:R-:W-:-:S04]  /*0ed0*/  UIADD3 UR13, UPT, UPT, UR15, 0x3, URZ ;  /* 0x000000030f0d7890 */ /* 0x000fc8000fffe0ff */
[----:B------:R-:W-:Y:S01]  /*0ee0*/  ULEA.HI UR10, UP2, UR13, UR16, URZ, 0x1d ;  /* 0x000000100d0a7291 */ /* 0x000fe2000f85e8ff */
[----:B------:R-:W4:Y:S03]  /*0ef0*/  LDG.E.U8 R10, desc[UR18][R10.64] ;  /* 0x000000120a0a7981 */ /* 0x000f26000c1e1100 */
[----:B------:R-:W-:Y:S02]  /*0f00*/  UIADD3.X UR14, UPT, UPT, URZ, UR17, URZ, UP2, !UPT ;  /* 0x00000011ff0e7290 */ /* 0x000fe400097fe4ff */
[----:B------:R-:W-:-:S04]  /*0f10*/  IMAD.U32 R14, RZ, RZ, UR10 ;  /* 0x0000000aff0e7e24 */ /* 0x000fc8000f8e00ff */
[----:B------:R-:W-:-:S05]  /*0f20*/  MOV R15, UR14 ;  /* 0x0000000e000f7c02 */ /* 0x000fca0008000f00 */
[----:B------:R4:W5:Y:S01]  /*0f30*/  LDG.E.U8 R5, desc[UR18][R14.64] ;  /* 0x000000120e057981 */ /* 0x000962000c1e1100 */
[----:B------:R-:W-:Y:S01]  /*0f40*/  ULOP3.LUT UR10, UR15, 0x7, URZ, 0xc0, !UPT ;  /* 0x000000070f0a7892 */ /* 0x000fe2000f8ec0ff */
[----:B0-----:R-:W-:Y:S01]  /*0f50*/  VIADD R9, R4, UR9 ;  /* 0x0000000904097c36 */ /* 0x001fe20008000000 */
[----:B------:R-:W-:Y:S02]  /*0f60*/  ULOP3.LUT UR11, UR11, 0x7, URZ, 0xc0, !UPT ;  /* 0x000000070b0b7892 */ /* 0x000fe4000f8ec0ff */
[----:B------:R-:W-:Y:S02]  /*0f70*/  ULOP3.LUT UR12, UR12, 0x7, URZ, 0xc0, !UPT ;  /* 0x000000070c0c7892 */ /* 0x000fe4000f8ec0ff */
[----:B------:R-:W-:Y:S01]  /*0f80*/  ULOP3.LUT UR13, UR13, 0x7, URZ, 0xc0, !UPT ;  /* 0x000000070d0d7892 */ /* 0x000fe2000f8ec0ff */
[----:B--2---:R-:W-:Y:S01]  /*0f90*/  SHF.L.U32 R6, R6, UR10, RZ ;  /* 0x0000000a06067c19 */ /* 0x004fe200080006ff */
[----:B------:R-:W-:-:S03]  /*0fa0*/  UIADD3 UR10, UPT, UPT, UR9, 0x1, URZ ;  /* 0x00000001090a7890 */ /* 0x000fc6000fffe0ff */
[----:B------:R-:W-:Y:S02]  /*0fb0*/  LOP3.LUT P0, RZ, R6, 0x80, RZ, 0xc0, !PT ;  /* 0x0000008006ff7812 */ /* 0x000fe4000780c0ff */
[----:B---3--:R-:W-:-:S11]  /*0fc0*/  SHF.L.U32 R8, R8, UR11, RZ ;  /* 0x0000000b08087c19 */ /* 0x008fd600080006ff */
[----:B-1----:R-:W-:Y:S01]  /*0fd0*/  @P0 IMAD.WIDE.U32 R6, R9, 0x8, R16 ;  /* 0x0000000809060825 */ /* 0x002fe200078e0010 */
[----:B------:R-:W-:-:S03]  /*0fe0*/  LOP3.LUT P1, RZ, R8, 0x80, RZ, 0xc0, !PT ;  /* 0x0000008008ff7812 */ /* 0x000fc6000782c0ff */
[----:B------:R-:W-:Y:S01]  /*0ff0*/  @!P0 IMAD.WIDE.U32 R8, R9, 0x8, R16 ;  /* 0x0000000809088825 */ /* 0x000fe200078e0010 */
[----:B----4-:R-:W-:Y:S01]  /*1000*/  SHF.L.U32 R14, R10, UR12, RZ ;  /* 0x0000000c0a0e7c19 */ /* 0x010fe200080006ff */
[----:B------:R-:W2:Y:S01]  /*1010*/  @P0 LDG.E.64 R6, desc[UR18][R6.64] ;  /* 0x0000001206060981 */ /* 0x000ea2000c1e1b00 */
[----:B------:R-:W-:Y:S02]  /*1020*/  IADD3 R15, PT, PT, R4, UR10, RZ ;  /* 0x0000000a040f7c10 */ /* 0x000fe4000fffe0ff */
[----:B------:R-:W-:Y:S01]  /*1030*/  LOP3.LUT P2, RZ, R14, 0x80, RZ, 0xc0, !PT ;  /* 0x000000800eff7812 */ /* 0x000fe2000784c0ff */
[----:B------:R-:W3:Y:S01]  /*1040*/  @!P0 LDG.E.64 R8, desc[UR18][R8.64] ;  /* 0x0000001208088981 */ /* 0x000ee2000c1e1b00 */
[----:B------:R-:W-:-:S03]  /*1050*/  UIADD3 UR10, UPT, UPT, UR9, 0x2, URZ ;  /* 0x00000002090a7890 */ /* 0x000fc6000fffe0ff */
[----:B------:R-:W-:-:S04]  /*1060*/  @P1 IMAD.WIDE.U32 R10, R15, 0x8, R16 ;  /* 0x000000080f0a1825 */ /* 0x000fc800078e0010 */
[--C-:B------:R-:W-:Y:S01]  /*1070*/  @!P1 IMAD.WIDE.U32 R14, R15, 0x8, R16.reuse ;  /* 0x000000080f0e9825 */ /* 0x100fe200078e0010 */
[----:B-----5:R-:W-:Y:S01]  /*1080*/  SHF.L.U32 R5, R5, UR13, RZ ;  /* 0x0000000d05057c19 */ /* 0x020fe200080006ff */
[----:B------:R-:W4:Y:S02]  /*1090*/  @P1 LDG.E.64 R10, desc[UR18][R10.64] ;  /* 0x000000120a0a1981 */ /* 0x000f24000c1e1b00 */
[----:B------:R-:W-:Y:S01]  /*10a0*/  VIADD R21, R4, UR10 ;  /* 0x0000000a04157c36 */ /* 0x000fe20008000000 */
[----:B------:R-:W-:Y:S01]  /*10b0*/  LOP3.LUT P3, RZ, R5, 0x80, RZ, 0xc0, !PT ;  /* 0x0000008005ff7812 */ /* 0x000fe2000786c0ff */
[----:B------:R-:W5:Y:S01]  /*10c0*/  @!P1 LDG.E.64 R14, desc[UR18][R14.64] ;  /* 0x000000120e0e9981 */ /* 0x000f62000c1e1b00 */
[----:B------:R-:W-:Y:S01]  /*10d0*/  UIADD3 UR10, UPT, UPT, UR9, 0x3, URZ ;  /* 0x00000003090a7890 */ /* 0x000fe2000fffe0ff */
[----:B------:R-:W-:-:S04]  /*10e0*/  @P2 IMAD.WIDE.U32 R22, R21, 0x8, R16 ;  /* 0x0000000815162825 */ /* 0x000fc800078e0010 */
[--C-:B------:R-:W-:Y:S01]  /*10f0*/  @!P2 IMAD.WIDE.U32 R20, R21, 0x8, R16.reuse ;  /* 0x000000081514a825 */ /* 0x100fe200078e0010 */
[----:B------:R-:W-:Y:S01]  /*1100*/  IADD3 R5, PT, PT, R4, UR10, RZ ;  /* 0x0000000a04057c10 */ /* 0x000fe2000fffe0ff */
[----:B------:R-:W5:Y:S04]  /*1110*/  @P2 LDG.E.64 R22, desc[UR18][R22.64] ;  /* 0x0000001216162981 */ /* 0x000f68000c1e1b00 */
[----:B------:R-:W5:Y:S01]  /*1120*/  @!P2 LDG.E.64 R20, desc[UR18][R20.64] ;  /* 0x000000121414a981 */ /* 0x000f62000c1e1b00 */
[----:B------:R-:W-:-:S04]  /*1130*/  @P3 IMAD.WIDE.U32 R18, R5, 0x8, R16 ;  /* 0x0000000805123825 */ /* 0x000fc800078e0010 */
[----:B------:R-:W-:Y:S02]  /*1140*/  @!P3 IMAD.WIDE.U32 R16, R5, 0x8, R16 ;  /* 0x000000080510b825 */ /* 0x000fe400078e0010 */
[----:B------:R-:W5:Y:S04]  /*1150*/  @P3 LDG.E.64 R18, desc[UR18][R18.64] ;  /* 0x0000001212123981 */ /* 0x000f68000c1e1b00 */
[----:B------:R-:W5:Y:S01]  /*1160*/  @!P3 LDG.E.64 R16, desc[UR18][R16.64] ;  /* 0x000000121010b981 */ /* 0x000f62000c1e1b00 */
[----:B------:R-:W-:Y:S01]  /*1170*/  UIADD3 UR9, UPT, UPT, UR9, 0x4, URZ ;  /* 0x0000000409097890 */ /* 0x000fe2000fffe0ff */
[C---:B--2---:R-:W-:Y:S02]  /*1180*/  @P0 DADD R6, R12.reuse, R6 ;  /* 0x000000000c060229 */ /* 0x044fe40000000006 */
[----:B---3--:R-:W-:-:S08]  /*1190*/  @!P0 DADD R6, R12, -R8 ;  /* 0x000000000c068229 */ /* 0x008fd00000000808 */
[--C-:B----4-:R-:W-:Y:S02]  /*11a0*/  @P1 DADD R10, R10, R6.reuse ;  /* 0x000000000a0a1229 */ /* 0x110fe40000000006 */
[----:B-----5:R-:W-:-:S08]  /*11b0*/  @!P1 DADD R10, -R14, R6 ;  /* 0x000000000e0a9229 */ /* 0x020fd00000000106 */
[--C-:B------:R-:W-:Y:S02]  /*11c0*/  @P2 DADD R22, R22, R10.reuse ;  /* 0x0000000016162229 */ /* 0x100fe4000000000a */
[----:B------:R-:W-:-:S08]  /*11d0*/  @!P2 DADD R22, -R20, R10 ;  /* 0x000000001416a229 */ /* 0x000fd0000000010a */
[--C-:B------:R-:W-:Y:S02]  /*11e0*/  @P3 DADD R12, R18, R22.reuse ;  /* 0x00000000120c3229 */ /* 0x100fe40000000016 */
[----:B------:R-:W-:-:S11]  /*11f0*/  @!P3 DADD R12, -R16, R22 ;  /* 0x00000000100cb229 */ /* 0x000fd60000000116 */
.L_x_33:
[----:B------:R-:W-:Y:S05]  /*1200*/  BRA.U !UP1, `(.L_x_32) ;  /* 0x0000000109e07547 */ /* 0x000fea000b800000 */
[----:B------:R-:W-:Y:S02]  /*1210*/  UISETP.NE.AND UP2, UPT, UR24, 0x1, UPT ;  /* 0x000000011800788c */ /* 0x000fe4000bf45270 */
[----:B------:R-:W-:-:S07]  /*1220*/  ULOP3.LUT UP1, URZ, UR21, 0x1, URZ, 0xc0, !UPT ;  /* 0x0000000115ff7892 */ /* 0x000fce000f82c0ff */
[----:B------:R-:W-:Y:S05]  /*1230*/  BRA.U !UP2, `(.L_x_34) ;  /* 0x000000010a907547 */ /* 0x000fea000b800000 */
[----:B------:R-:W0:Y:S01]  /*1240*/  LDCU.64 UR14, c[0x0][0x398] ;  /* 0x00007300ff0e77ac */ /* 0x000e220008000a00 */
[----:B------:R-:W-:-:S04]  /*1250*/  UIADD3 UR13, UPT, UPT, UR8, UR9, URZ ;  /* 0x00000009080d7290 */ /* 0x000fc8000fffe0ff */
[----:B0-----:R-:W-:-:S04]  /*1260*/  ULEA.HI UR10, UP2, UR13, UR14, URZ, 0x1d ;  /* 0x0000000e0d0a7291 */ /* 0x001fc8000f85e8ff */
[----:B------:R-:W-:Y:S02]  /*1270*/  UIADD3.X UR11, UPT, UPT, URZ, UR15, URZ, UP2, !UPT ;  /* 0x0000000fff0b7290 */ /* 0x000fe400097fe4ff */
[----:B------:R-:W-:-:S04]  /*1280*/  IMAD.U32 R6, RZ, RZ, UR10 ;  /* 0x0000000aff067e24 */ /* 0x000fc8000f8e00ff */
[----:B------:R-:W-:Y:S01]  /*1290*/  MOV R7, UR11 ;  /* 0x0000000b00077c02 */ /* 0x000fe20008000f00 */
[----:B------:R-:W-:-:S04]  /*12a0*/  UIADD3 UR11, UPT, UPT, UR13, 0x1, URZ ;  /* 0x000000010d0b7890 */ /* 0x000fc8000fffe0ff */
[----:B------:R-:W-:Y:S01]  /*12b0*/  ULEA.HI UR10, UP2, UR11, UR14, URZ, 0x1d ;  /* 0x0000000e0b0a7291 */ /* 0x000fe2000f85e8ff */
[----:B------:R0:W2:Y:S03]  /*12c0*/  LDG.E.U8 R5, desc[UR18][R6.64] ;  /* 0x0000001206057981 */ /* 0x0000a6000c1e1100 */
[----:B------:R-:W-:Y:S02]  /*12d0*/  UIADD3.X UR12, UPT, UPT, URZ, UR15, URZ, UP2, !UPT ;  /* 0x0000000fff0c7290 */ /* 0x000fe400097fe4ff */
[----:B------:R-:W-:-:S04]  /*12e0*/  IMAD.U32 R8, RZ, RZ, UR10 ;  /* 0x0000000aff087e24 */ /* 0x000fc8000f8e00ff */
[----:B------:R-:W-:Y:S01]  /*12f0*/  MOV R9, UR12 ;  /* 0x0000000c00097c02 */ /* 0x000fe20008000f00 */
[----:B0-----:R-:W0:Y:S04]  /*1300*/  LDC.64 R6, c[0x0][0x390] ;  /* 0x0000e400ff067b82 */ /* 0x001e280000000a00 */
[----:B------:R-:W3:Y:S01]  /*1310*/  LDG.E.U8 R8, desc[UR18][R8.64] ;  /* 0x0000001208087981 */ /* 0x000ee2000c1e1100 */
[----:B------:R-:W-:Y:S01]  /*1320*/  ULOP3.LUT UR10, UR13, 0x7, URZ, 0xc0, !UPT ;  /* 0x000000070d0a7892 */ /* 0x000fe2000f8ec0ff */
[----:B------:R-:W-:Y:S01]  /*1330*/  VIADD R17, R4, UR9 ;  /* 0x0000000904117c36 */ /* 0x000fe20008000000 */
[----:B------:R-:W-:-:S04]  /*1340*/  ULOP3.LUT UR11, UR11, 0x7, URZ, 0xc0, !UPT ;  /* 0x000000070b0b7892 */ /* 0x000fc8000f8ec0ff */
[----:B--2---:R-:W-:Y:S01]  /*1350*/  SHF.L.U32 R5, R5, UR10, RZ ;  /* 0x0000000a05057c19 */ /* 0x004fe200080006ff */
[----:B------:R-:W-:-:S03]  /*1360*/  UIADD3 UR10, UPT, UPT, UR9, 0x1, URZ ;  /* 0x00000001090a7890 */ /* 0x000fc6000fffe0ff */
[----:B------:R-:W-:Y:S02]  /*1370*/  LOP3.LUT P0, RZ, R5, 0x80, RZ, 0xc0, !PT ;  /* 0x0000008005ff7812 */ /* 0x000fe4000780c0ff */
[----:B---3--:R-:W-:-:S11]  /*1380*/  SHF.L.U32 R5, R8, UR11, RZ ;  /* 0x0000000b08057c19 */ /* 0x008fd600080006ff */
[----:B0-----:R-:W-:Y:S01]  /*1390*/  @P0 IMAD.WIDE.U32 R14, R17, 0x8, R6 ;  /* 0x00000008110e0825 */ /* 0x001fe200078e0006 */
[----:B------:R-:W-:-:S03]  /*13a0*/  LOP3.LUT P1, RZ, R5, 0x80, RZ, 0xc0, !PT ;  /* 0x0000008005ff7812 */ /* 0x000fc6000782c0ff */
[--C-:B------:R-:W-:Y:S01]  /*13b0*/  @!P0 IMAD.WIDE.U32 R16, R17, 0x8, R6.reuse ;  /* 0x0000000811108825 */ /* 0x100fe200078e0006 */
[----:B------:R-:W-:Y:S01]  /*13c0*/  IADD3 R5, PT, PT, R4, UR10, RZ ;  /* 0x0000000a04057c10 */ /* 0x000fe2000fffe0ff */
[----:B------:R-:W2:Y:S04]  /*13d0*/  @P0 LDG.E.64 R8, desc[UR18][R14.64] ;  /* 0x000000120e080981 */ /* 0x000ea8000c1e1b00 */
[----:B------:R-:W3:Y:S04]  /*13e0*/  @!P0 LDG.E.64 R16, desc[UR18][R16.64] ;  /* 0x0000001210108981 */ /* 0x000ee8000c1e1b00 */
[----:B------:R-:W-:-:S04]  /*13f0*/  @P1 IMAD.WIDE.U32 R10, R5, 0x8, R6 ;  /* 0x00000008050a1825 */ /* 0x000fc800078e0006 */
[----:B------:R-:W-:Y:S02]  /*1400*/  @!P1 IMAD.WIDE.U32 R6, R5, 0x8, R6 ;  /* 0x0000000805069825 */ /* 0x000fe400078e0006 */
[----:B------:R-:W4:Y:S04]  /*1410*/  @P1 LDG.E.64 R10, desc[UR18][R10.64] ;  /* 0x000000120a0a1981 */ /* 0x000f28000c1e1b00 */
[----:B------:R-:W5:Y:S01]  /*1420*/  @!P1 LDG.E.64 R6, desc[UR18][R6.64] ;  /* 0x0000001206069981 */ /* 0x000f62000c1e1b00 */
[----:B------:R-:W-:Y:S01]  /*1430*/  UIADD3 UR9, UPT, UPT, UR9, 0x2, URZ ;  /* 0x0000000209097890 */ /* 0x000fe2000fffe0ff */
[C---:B--2---:R-:W-:Y:S02]  /*1440*/  @P0 DADD R8, R12.reuse, R8 ;  /* 0x000000000c080229 */ /* 0x044fe40000000008 */
[----:B---3--:R-:W-:-:S08]  /*1450*/  @!P0 DADD R8, R12, -R16 ;  /* 0x000000000c088229 */ /* 0x008fd00000000810 */
[--C-:B----4-:R-:W-:Y:S02]  /*1460*/  @P1 DADD R12, R10, R8.reuse ;  /* 0x000000000a0c1229 */ /* 0x110fe40000000008 */
[----:B-----5:R-:W-:-:S11]  /*1470*/  @!P1 DADD R12, -R6, R8 ;  /* 0x00000000060c9229 */ /* 0x020fd60000000108 */
.L_x_34:
[----:B------:R-:W-:Y:S05]  /*1480*/  BRA.U !UP1, `(.L_x_32) ;  /* 0x0000000109407547 */ /* 0x000fea000b800000 */
[----:B------:R-:W0:Y:S01]  /*1490*/  LDCU.64 UR10, c[0x0][0x398] ;  /* 0x00007300ff0a77ac */ /* 0x000e220008000a00 */
[----:B------:R-:W1:Y:S01]  /*14a0*/  LDC.64 R8, c[0x0][0x390] ;  /* 0x0000e400ff087b82 */ /* 0x000e620000000a00 */
[----:B------:R-:W-:-:S04]  /*14b0*/  UIADD3 UR8, UPT, UPT, UR8, UR9, URZ ;  /* 0x0000000908087290 */ /* 0x000fc8000fffe0ff */
[----:B0-----:R-:W-:-:S04]  /*14c0*/  ULEA.HI UR10, UP1, UR8, UR10, URZ, 0x1d ;  /* 0x0000000a080a7291 */ /* 0x001fc8000f83e8ff */
[----:B------:R-:W-:Y:S02]  /*14d0*/  UIADD3.X UR11, UPT, UPT, URZ, UR11, URZ, UP1, !UPT ;  /* 0x0000000bff0b7290 */ /* 0x000fe40008ffe4ff */
[----:B------:R-:W-:-:S04]  /*14e0*/  IMAD.U32 R6, RZ, RZ, UR10 ;  /* 0x0000000aff067e24 */ /* 0x000fc8000f8e00ff */
[----:B------:R-:W-:-:S05]  /*14f0*/  MOV R7, UR11 ;  /* 0x0000000b00077c02 */ /* 0x000fca0008000f00 */
[----:B------:R-:W2:Y:S01]  /*1500*/  LDG.E.U8 R6, desc[UR18][R6.64] ;  /* 0x0000001206067981 */ /* 0x000ea2000c1e1100 */
[----:B------:R-:W-:-:S05]  /*1510*/  IADD3 R5, PT, PT, R4, UR9, RZ ;  /* 0x0000000904057c10 */ /* 0x000fca000fffe0ff */
[----:B-1----:R-:W-:-:S06]  /*1520*/  IMAD.WIDE.U32 R4, R5, 0x8, R8 ;  /* 0x0000000805047825 */ /* 0x002fcc00078e0008 */
[----:B------:R-:W3:Y:S01]  /*1530*/  LDG.E.64 R4, desc[UR18][R4.64] ;  /* 0x0000001204047981 */ /* 0x000ee2000c1e1b00 */
[----:B------:R-:W-:-:S06]  /*1540*/  ULOP3.LUT UR8, UR8, 0x7, URZ, 0xc0, !UPT ;  /* 0x0000000708087892 */ /* 0x000fcc000f8ec0ff */
[----:B--2---:R-:W-:-:S04]  /*1550*/  SHF.L.U32 R8, R6, UR8, RZ ;  /* 0x0000000806087c19 */ /* 0x004fc800080006ff */
[----:B------:R-:W-:-:S13]  /*1560*/  LOP3.LUT P0, RZ, R8, 0x80, RZ, 0xc0, !PT ;  /* 0x0000008008ff7812 */ /* 0x000fda000780c0ff */
[----:B---3--:R-:W-:-:S08]  /*1570*/  @P0 DADD R12, R12, R4 ;  /* 0x000000000c0c0229 */ /* 0x008fd00000000004 */
[----:B------:R-:W-:-:S11]  /*1580*/  @!P0 DADD R12, R12, -R4 ;  /* 0x000000000c0c8229 */ /* 0x000fd60000000804 */
.L_x_32:
[----:B------:R-:W-:Y:S05]  /*1590*/  BRA.U UP0, `(.L_x_35) ;  /* 0xffffffed00707547 */ /* 0x000fea000b83ffff */
.L_x_29:
[----:B------:R-:W0:Y:S02]  /*15a0*/  LDC.64 R4, c[0x0][0x3a0] ;  /* 0x0000e800ff047b82 */ /* 0x000e240000000a00 */
[----:B0-----:R-:W-:-:S05]  /*15b0*/  IMAD.WIDE.U32 R2, R2, 0x8, R4 ;  /* 0x0000000802027825 */ /* 0x001fca00078e0004 */
[----:B------:R-:W-:Y:S01]  /*15c0*/  STG.E.64 desc[UR18][R2.64], R12 ;  /* 0x0000000c02007986 */ /* 0x000fe2000c101b12 */
[----:B------:R-:W-:Y:S05]  /*15d0*/  EXIT ;  /* 0x000000000000794d */ /* 0x000fea0003800000 */
.L_x_36:
        /* <DEDUP_REMOVED lines=10> */
.L_x_48:


//--------------------- .text._Z12convStandardPjS_PdS0_S0_ --------------------------
	.section	.text._Z12convStandardPjS_PdS0_S0_,"ax",@progbits
	.align	128
        .global         _Z12convStandardPjS_PdS0_S0_
        .type           _Z12convStandardPjS_PdS0_S0_,@function
        .size           _Z12convStandardPjS_PdS0_S0_,(.L_x_49 - _Z12convStandardPjS_PdS0_S0_)
        .other          _Z12convStandardPjS_PdS0_S0_,@"STO_CUDA_ENTRY STV_DEFAULT"
_Z12convStandardPjS_PdS0_S0_:
.text._Z12convStandardPjS_PdS0_S0_:
        /* <DEDUP_REMOVED lines=9> */
[----:B--2---:R-:W-:-:S04]  /*0090*/  IADD3 R2, PT, PT, R0, -R3, RZ ;  /* 0x8000000300027210 */ /* 0x004fc80007ffe0ff */
[C---:B------:R-:W-:Y:S01]  /*00a0*/  IADD3 R9, PT, PT, R2.reuse, 0x1, RZ ;  /* 0x0000000102097810 */ /* 0x040fe20007ffe0ff */
[----:B------:R-:W-:Y:S02]  /*00b0*/  IMAD R8, R2, R2, R2 ;  /* 0x0000000202087224 */ /* 0x000fe400078e0202 */
[----:B0-----:R-:W-:Y:S02]  /*00c0*/  IMAD R2, R10, UR6, R11 ;  /* 0x000000060a027c24 */ /* 0x001fe4000f8e020b */
[----:B------:R-:W-:-:S05]  /*00d0*/  IMAD.IADD R11, R9, 0x1, R8 ;  /* 0x00000001090b7824 */ /* 0x000fca00078e0208 */
[----:B------:R-:W-:-:S13]  /*00e0*/  ISETP.GE.U32.AND P0, PT, R2, R11, PT ;  /* 0x0000000b0200720c */ /* 0x000fda0003f06070 */
[----:B------:R-:W-:Y:S05]  /*00f0*/  @P0 EXIT ;  /* 0x000000000000094d */ /* 0x000fea0003800000 */
[----:B------:R-:W-:Y:S02]  /*0100*/  LEA.HI R4, R3, R3, RZ, 0x1 ;  /* 0x0000000303047211 */ /* 0x000fe400078f08ff */
[----:B------:R-:W-:Y:S02]  /*0110*/  CS2R R16, SRZ ;  /* 0x0000000000107805 */ /* 0x000fe4000001ff00 */
[----:B------:R-:W-:-:S04]  /*0120*/  SHF.R.S32.HI R4, RZ, 0x1, R4 ;  /* 0x00000001ff047819 */ /* 0x000fc80000011404 */
[----:B------:R-:W-:-:S04]  /*0130*/  IADD3 R5, PT, PT, -R4, RZ, RZ ;  /* 0x000000ff04057210 */ /* 0x000fc80007ffe1ff */
[----:B------:R-:W-:-:S13]  /*0140*/  ISETP.GE.AND P0, PT, R4, R5, PT ;  /* 0x000000050400720c */ /* 0x000fda0003f06270 */
[----:B------:R-:W-:Y:S05]  /*0150*/  @!P0 BRA `(.L_x_37) ;  /* 0x0000001000a08947 */ /* 0x000fea0003800000 */
[----:B------:R-:W0:Y:S01]  /*0160*/  I2F.U32.RP R8, R9 ;  /* 0x0000000900087306 */ /* 0x000e220000209000 */
[----:B------:R-:W-:Y:S01]  /*0170*/  IMAD.MOV R11, RZ, RZ, -R9 ;  /* 0x000000ffff0b7224 */ /* 0x000fe200078e0a09 */
[----:B------:R-:W-:Y:S02]  /*0180*/  ISETP.NE.U32.AND P2, PT, R9, RZ, PT ;  /* 0x000000ff0900720c */ /* 0x000fe40003f45070 */
[----:B------:R-:W-:Y:S02]  /*0190*/  CS2R R16, SRZ ;  /* 0x0000000000107805 */ /* 0x000fe4000001ff00 */
[----:B------:R-:W-:-:S04]  /*01a0*/  IADD3 R22, PT, PT, R4, 0x1, R4 ;  /* 0x0000000104167810 */ /* 0x000fc80007ffe004 */
[C---:B------:R-:W-:Y:S02]  /*01b0*/  LOP3.LUT R20, R22.reuse, 0xf, RZ, 0xc0, !PT ;  /* 0x0000000f16147812 */ /* 0x040fe400078ec0ff */
[C---:B------:R-:W-:Y:S02]  /*01c0*/  LOP3.LUT R21, R22.reuse, 0x7, RZ, 0xc0, !PT ;  /* 0x0000000716157812 */ /* 0x040fe400078ec0ff */
[----:B------:R-:W-:Y:S01]  /*01d0*/  LOP3.LUT R22, R22, 0x3, RZ, 0xc0, !PT ;  /* 0x0000000316167812 */ /* 0x000fe200078ec0ff */
[----:B0-----:R-:W0:Y:S02]  /*01e0*/  MUFU.RCP R8, R8 ;  /* 0x0000000800087308 */ /* 0x001e240000001000 */
[----:B0-----:R-:W-:-:S06]  /*01f0*/  IADD3 R6, PT, PT, R8, 0xffffffe, RZ ;  /* 0x0ffffffe08067810 */ /* 0x001fcc0007ffe0ff */
[----:B------:R0:W1:Y:S02]  /*0200*/  F2I.FTZ.U32.TRUNC.NTZ R7, R6 ;  /* 0x0000000600077305 */ /* 0x000064000021f000 */
[----:B0-----:R-:W-:Y:S02]  /*0210*/  HFMA2 R6, -RZ, RZ, 0, 0 ;  /* 0x00000000ff067431 */ /* 0x001fe400000001ff */
[----:B-1----:R-:W-:-:S04]  /*0220*/  IMAD R11, R11, R7, RZ ;  /* 0x000000070b0b7224 */ /* 0x002fc800078e02ff */
[----:B------:R-:W-:Y:S01]  /*0230*/  IMAD.HI.U32 R7, R7, R11, R6 ;  /* 0x0000000b07077227 */ /* 0x000fe200078e0006 */
[----:B------:R-:W-:-:S05]  /*0240*/  SHF.R.U32.HI R6, RZ, 0x1, R3 ;  /* 0x00000001ff067819 */ /* 0x000fca0000011603 */
[----:B------:R-:W-:-:S05]  /*0250*/  IMAD.HI.U32 R7, R7, R2, RZ ;  /* 0x0000000207077227 */ /* 0x000fca00078e00ff */
[----:B------:R-:W-:-:S05]  /*0260*/  IADD3 R10, PT, PT, -R7, RZ, RZ ;  /* 0x000000ff070a7210 */ /* 0x000fca0007ffe1ff */
[----:B------:R-:W-:-:S05]  /*0270*/  IMAD R10, R9, R10, R2 ;  /* 0x0000000a090a7224 */ /* 0x000fca00078e0202 */
[----:B------:R-:W-:-:S13]  /*0280*/  ISETP.GE.U32.AND P0, PT, R10, R9, PT ;  /* 0x000000090a00720c */ /* 0x000fda0003f06070 */
[----:B------:R-:W-:Y:S01]  /*0290*/  @P0 IMAD.IADD R10, R10, 0x1, -R9 ;  /* 0x000000010a0a0824 */ /* 0x000fe200078e0a09 */
[----:B------:R-:W-:-:S04]  /*02a0*/  @P0 IADD3 R7, PT, PT, R7, 0x1, RZ ;  /* 0x0000000107070810 */ /* 0x000fc80007ffe0ff */
[----:B------:R-:W-:-:S13]  /*02b0*/  ISETP.GE.U32.AND P1, PT, R10, R9, PT ;  /* 0x000000090a00720c */ /* 0x000fda0003f26070 */
[----:B------:R-:W-:Y:S02]  /*02c0*/  @P1 IADD3 R7, PT, PT, R7, 0x1, RZ ;  /* 0x0000000107071810 */ /* 0x000fe40007ffe0ff */
[----:B------:R-:W-:-:S05]  /*02d0*/  @!P2 LOP3.LUT R7, RZ, R9, RZ, 0x33, !PT ;  /* 0x00000009ff07a212 */ /* 0x000fca00078e33ff */
[----:B------:R-:W-:Y:S01]  /*02e0*/  IMAD.MOV R8, RZ, RZ, -R7 ;  /* 0x000000ffff087224 */ /* 0x000fe200078e0a07 */
[----:B------:R-:W-:-:S03]  /*02f0*/  IADD3 R7, PT, PT, R6, R7, RZ ;  /* 0x0000000706077210 */ /* 0x000fc60007ffe0ff */
[----:B------:R-:W-:Y:S02]  /*0300*/  IMAD R9, R9, R8, R2 ;  /* 0x0000000809097224 */ /* 0x000fe400078e0202 */
[----:B------:R-:W-:-:S03]  /*0310*/  IMAD.MOV.U32 R8, RZ, RZ, R5 ;  /* 0x000000ffff087224 */ /* 0x000fc600078e0005 */
[----:B------:R-:W-:-:S07]  /*0320*/  IADD3 R9, PT, PT, R6, R9, RZ ;  /* 0x0000000906097210 */ /* 0x000fce0007ffe0ff */
.L_x_43:
[----:B------:R-:W-:Y:S01]  /*0330*/  IADD3 R10, PT, PT, R4, R4, RZ ;  /* 0x00000004040a7210 */ /* 0x000fe20007ffe0ff */
[----:B------:R-:W-:Y:S01]  /*0340*/  IMAD.IADD R23, R7, 0x1, R8 ;  /* 0x0000000107177824 */ /* 0x000fe200078e0208 */
[----:B------:R-:W-:Y:S02]  /*0350*/  SHF.R.U32.HI R11, RZ, 0x1, R3 ;  /* 0x00000001ff0b7819 */ /* 0x000fe40000011603 */
[----:B------:R-:W-:Y:S01]  /*0360*/  ISETP.GE.U32.AND P1, PT, R10, 0xf, PT ;  /* 0x0000000f0a00780c */ /* 0x000fe20003f26070 */
[----:B------:R-:W-:Y:S01]  /*0370*/  IMAD R23, R0, R23, R9 ;  /* 0x0000001700177224 */ /* 0x000fe200078e0209 */
[----:B------:R-:W-:Y:S02]  /*0380*/  IADD3 R6, PT, PT, R11, R8, RZ ;  /* 0x000000080b067210 */ /* 0x000fe40007ffe0ff */
[C---:B------:R-:W-:Y:S02]  /*0390*/  ISETP.NE.AND P0, PT, R8.reuse, R4, PT ;  /* 0x000000040800720c */ /* 0x040fe40003f05270 */
[----:B------:R-:W-:Y:S01]  /*03a0*/  IADD3 R8, PT, PT, R8, 0x1, RZ ;  /* 0x0000000108087810 */ /* 0x000fe20007ffe0ff */
[----:B------:R-:W-:Y:S01]  /*03b0*/  IMAD R27, R3, R6, RZ ;  /* 0x00000006031b7224 */ /* 0x000fe200078e02ff */
[----:B------:R-:W-:-:S03]  /*03c0*/  MOV R6, R5 ;  /* 0x0000000500067202 */ /* 0x000fc60000000f00 */
[----:B------:R-:W-:Y:S02]  /*03d0*/  IMAD.IADD R24, R11, 0x1, R27 ;  /* 0x000000010b187824 */ /* 0x000fe400078e021b */
[----:B------:R-:W-:Y:S05]  /*03e0*/  @!P1 BRA `(.L_x_38) ;  /* 0x0000000400f89947 */ /* 0x000fea0003800000 */
[----:B------:R-:W-:Y:S02]  /*03f0*/  IADD3 R10, PT, PT, R10, 0x1, RZ ;  /* 0x000000010a0a7810 */ /* 0x000fe40007ffe0ff */
[----:B------:R-:W-:Y:S02]  /*0400*/  IADD3 R27, PT, PT, R27, -R4, R11 ;  /* 0x800000041b1b7210 */ /* 0x000fe40007ffe00b */
[----:B------:R-:W-:Y:S02]  /*0410*/  LOP3.LUT R10, R10, 0xfffffff0, RZ, 0xc0, !PT ;  /* 0xfffffff00a0a7812 */ /* 0x000fe400078ec0ff */
[----:B------:R-:W-:Y:S02]  /*0420*/  IADD3 R6, PT, PT, -R4, 0x7, RZ ;  /* 0x0000000704067810 */ /* 0x000fe40007ffe1ff */
[----:B------:R-:W-:Y:S01]  /*0430*/  MOV R26, R5 ;  /* 0x00000005001a7202 */ /* 0x000fe20000000f00 */
[----:B------:R-:W-:-:S07]  /*0440*/  IMAD.MOV R28, RZ, RZ, -R10 ;  /* 0x000000ffff1c7224 */ /* 0x000fce00078e0a0a */
.L_x_39:
[----:B------:R-:W0:Y:S01]  /*0450*/  LDC.64 R10, c[0x0][0x390] ;  /* 0x0000e400ff0a7b82 */ /* 0x000e220000000a00 */
[----:B------:R-:W-:-:S07]  /*0460*/  IADD3 R25, PT, PT, R23, R26, RZ ;  /* 0x0000001a17197210 */ /* 0x000fce0007ffe0ff */
[----:B------:R-:W1:Y:S01]  /*0470*/  LDC.64 R12, c[0x0][0x398] ;  /* 0x0000e600ff0c7b82 */ /* 0x000e620000000a00 */
[----:B0-----:R-:W-:-:S06]  /*0480*/  IMAD.WIDE.U32 R14, R25, 0x8, R10 ;  /* 0x00000008190e7825 */ /* 0x001fcc00078e000a */
[----:B------:R-:W2:Y:S01]  /*0490*/  LDG.E.64 R14, desc[UR4][R14.64] ;  /* 0x000000040e0e7981 */ /* 0x000ea2000c1e1b00 */
[----:B-1----:R-:W-:-:S06]  /*04a0*/  IMAD.WIDE.U32 R18, R27, 0x8, R12 ;  /* 0x000000081b127825 */ /* 0x002fcc00078e000c */
[----:B------:R-:W2:Y:S01]  /*04b0*/  LDG.E.64 R18, desc[UR4][R18.64] ;  /* 0x0000000412127981 */ /* 0x000ea2000c1e1b00 */
[----:B------:R-:W-:Y:S01]  /*04c0*/  IADD3 R29, PT, PT, R27, 0x1, RZ ;  /* 0x000000011b1d7810 */ /* 0x000fe20007ffe0ff */
[----:B--2---:R-:W-:Y:S01]  /*04d0*/  DFMA R18, R14, R18, R16 ;  /* 0x000000120e12722b */ /* 0x004fe20000000010 */
[----:B------:R-:W-:-:S03]  /*04e0*/  VIADD R17, R25, 0x1 ;  /* 0x0000000119117836 */ /* 0x000fc60000000000 */
[----:B------:R-:W-:-:S04]  /*04f0*/  IMAD.WIDE.U32 R14, R29, 0x8, R12 ;  /* 0x000000081d0e7825 */ /* 0x000fc800078e000c */
[----:B------:R-:W-:Y:S02]  /*0500*/  IMAD.WIDE.U32 R16, R17, 0x8, R10 ;  /* 0x0000000811107825 */ /* 0x000fe400078e000a */
[----:B------:R-:W2:Y:S04]  /*0510*/  LDG.E.64 R14, desc[UR4][R14.64] ;  /* 0x000000040e0e7981 */ /* 0x000ea8000c1e1b00 */
[----:B------:R-:W2:Y:S01]  /*0520*/  LDG.E.64 R16, desc[UR4][R16.64] ;  /* 0x0000000410107981 */ /* 0x000ea2000c1e1b00 */
[----:B------:R-:W-:Y:S01]  /*0530*/  IADD3 R29, PT, PT, R25, 0x2, RZ ;  /* 0x00000002191d7810 */ /* 0x000fe20007ffe0ff */
[----:B--2---:R-:W-:Y:S01]  /*0540*/  DFMA R14, R16, R14, R18 ;  /* 0x0000000e100e722b */ /* 0x004fe20000000012 */
[----:B------:R-:W-:-:S03]  /*0550*/  IADD3 R19, PT, PT, R27, 0x2, RZ ;  /* 0x000000021b137810 */ /* 0x000fc60007ffe0ff */
[----:B------:R-:W-:-:S04]  /*0560*/  IMAD.WIDE.U32 R16, R29, 0x8, R10 ;  /* 0x000000081d107825 */ /* 0x000fc800078e000a */
[----:B------:R-:W-:Y:S02]  /*0570*/  IMAD.WIDE.U32 R18, R19, 0x8, R12 ;  /* 0x0000000813127825 */ /* 0x000fe400078e000c */
[----:B------:R-:W2:Y:S04]  /*0580*/  LDG.E.64 R16, desc[UR4][R16.64] ;  /* 0x0000000410107981 */ /* 0x000ea8000c1e1b00 */
[----:B------:R-:W2:Y:S01]  /*0590*/  LDG.E.64 R18, desc[UR4][R18.64] ;  /* 0x0000000412127981 */ /* 0x000ea2000c1e1b00 */
[----:B------:R-:W-:Y:S01]  /*05a0*/  VIADD R29, R25, 0x3 ;  /* 0x00000003191d7836 */ /* 0x000fe20000000000 */
[----:B--2---:R-:W-:Y:S01]  /*05b0*/  DFMA R18, R16, R18, R14 ;  /* 0x000000121012722b */ /* 0x004fe2000000000e */
[----:B------:R-:W-:Y:S02]  /*05c0*/  IADD3 R15, PT, PT, R27, 0x3, RZ ;  /* 0x000000031b0f7810 */ /* 0x000fe40007ffe0ff */
        /* <DEDUP_REMOVED lines=74> */
[C---:B------:R-:W-:Y:S01]  /*0a70*/  IADD3 R29, PT, PT, R25.reuse, 0xe, RZ ;  /* 0x0000000e191d7810 */ /* 0x040fe20007ffe0ff */
[----:B------:R-:W-:Y:S01]  /*0a80*/  VIADD R25, R25, 0xf ;  /* 0x0000000f19197836 */ /* 0x000fe20000000000 */
[----:B--2---:R-:W-:Y:S01]  /*0a90*/  DFMA R14, R16, R14, R18 ;  /* 0x0000000e100e722b */ /* 0x004fe20000000012 */
[----:B------:R-:W-:-:S02]  /*0aa0*/  IADD3 R19, PT, PT, R27, 0xe, RZ ;  /* 0x0000000e1b137810 */ /* 0x000fc40007ffe0ff */
[----:B------:R-:W-:Y:S01]  /*0ab0*/  IMAD.WIDE.U32 R16, R29, 0x8, R10 ;  /* 0x000000081d107825 */ /* 0x000fe200078e000a */
[----:B------:R-:W-:-:S03]  /*0ac0*/  IADD3 R29, PT, PT, R27, 0xf, RZ ;  /* 0x0000000f1b1d7810 */ /* 0x000fc60007ffe0ff */
[--C-:B------:R-:W-:Y:S02]  /*0ad0*/  IMAD.WIDE.U32 R18, R19, 0x8, R12.reuse ;  /* 0x0000000813127825 */ /* 0x100fe400078e000c */
[----:B------:R-:W2:Y:S02]  /*0ae0*/  LDG.E.64 R16, desc[UR4][R16.64] ;  /* 0x0000000410107981 */ /* 0x000ea4000c1e1b00 */
[----:B------:R-:W-:Y:S02]  /*0af0*/  IMAD.WIDE.U32 R12, R29, 0x8, R12 ;  /* 0x000000081d0c7825 */ /* 0x000fe400078e000c */
[----:B------:R-:W2:Y:S02]  /*0b00*/  LDG.E.64 R18, desc[UR4][R18.64] ;  /* 0x0000000412127981 */ /* 0x000ea4000c1e1b00 */
[----:B------:R-:W-:Y:S02]  /*0b10*/  IMAD.WIDE.U32 R10, R25, 0x8, R10 ;  /* 0x00000008190a7825 */ /* 0x000fe400078e000a */
[----:B------:R-:W3:Y:S04]  /*0b20*/  LDG.E.64 R12, desc[UR4][R12.64] ;  /* 0x000000040c0c7981 */ /* 0x000ee8000c1e1b00 */
[----:B------:R-:W3:Y:S01]  /*0b30*/  LDG.E.64 R10, desc[UR4][R10.64] ;  /* 0x000000040a0a7981 */ /* 0x000ee2000c1e1b00 */
[----:B------:R-:W-:-:S04]  /*0b40*/  IADD3 R28, PT, PT, R28, 0x10, RZ ;  /* 0x000000101c1c7810 */ /* 0x000fc80007ffe0ff */
[----:B------:R-:W-:Y:S01]  /*0b50*/  ISETP.NE.AND P1, PT, R28, RZ, PT ;  /* 0x000000ff1c00720c */ /* 0x000fe20003f25270 */
[----:B------:R-:W-:Y:S01]  /*0b60*/  VIADD R27, R27, 0x10 ;  /* 0x000000101b1b7836 */ /* 0x000fe20000000000 */
[----:B------:R-:W-:Y:S02]  /*0b70*/  IADD3 R6, PT, PT, R6, 0x10, RZ ;  /* 0x0000001006067810 */ /* 0x000fe40007ffe0ff */
[----:B------:R-:W-:Y:S01]  /*0b80*/  IADD3 R26, PT, PT, R26, 0x10, RZ ;  /* 0x000000101a1a7810 */ /* 0x000fe20007ffe0ff */
[----:B--2---:R-:W-:-:S08]  /*0b90*/  DFMA R14, R16, R18, R14 ;  /* 0x00000012100e722b */ /* 0x004fd0000000000e */
[----:B---3--:R-:W-:Y:S01]  /*0ba0*/  DFMA R16, R10, R12, R14 ;  /* 0x0000000c0a10722b */ /* 0x008fe2000000000e */
[----:B------:R-:W-:Y:S10]  /*0bb0*/  @P1 BRA `(.L_x_39) ;  /* 0xfffffff800241947 */ /* 0x000ff4000383ffff */
[----:B------:R-:W-:-:S07]  /*0bc0*/  IADD3 R6, PT, PT, R6, -0x7, RZ ;  /* 0xfffffff906067810 */ /* 0x000fce0007ffe0ff */
.L_x_38:
[----:B------:R-:W-:-:S13]  /*0bd0*/  ISETP.NE.AND P1, PT, R20, RZ, PT ;  /* 0x000000ff1400720c */ /* 0x000fda0003f25270 */
[----:B------:R-:W-:Y:S05]  /*0be0*/  @!P1 BRA `(.L_x_40) ;  /* 0x0000000400f89947 */ /* 0x000fea0003800000 */
[----:B------:R-:W-:Y:S02]  /*0bf0*/  IADD3 R10, PT, PT, R20, -0x1, RZ ;  /* 0xffffffff140a7810 */ /* 0x000fe40007ffe0ff */
[----:B------:R-:W-:Y:S02]  /*0c00*/  ISETP.NE.AND P2, PT, R21, RZ, PT ;  /* 0x000000ff1500720c */ /* 0x000fe40003f45270 */
[----:B------:R-:W-:-:S13]  /*0c10*/  ISETP.GE.U32.AND P1, PT, R10, 0x7, PT ;  /* 0x000000070a00780c */ /* 0x000fda0003f26070 */
[----:B------:R-:W-:Y:S05]  /*0c20*/  @!P1 BRA `(.L_x_41) ;  /* 0x0000000000ec9947 */ /* 0x000fea0003800000 */
[----:B------:R-:W0:Y:S01]  /*0c30*/  LDC.64 R10, c[0x0][0x398] ;  /* 0x0000e600ff0a7b82 */ /* 0x000e220000000a00 */
[----:B------:R-:W-:Y:S01]  /*0c40*/  IADD3 R25, PT, PT, R23, R6, RZ ;  /* 0x0000000617197210 */ /* 0x000fe20007ffe0ff */
[----:B------:R-:W-:-:S06]  /*0c50*/  IMAD.IADD R27, R24, 0x1, R6 ;  /* 0x00000001181b7824 */ /* 0x000fcc00078e0206 */
[----:B------:R-:W1:Y:S01]  /*0c60*/  LDC.64 R12, c[0x0][0x390] ;  /* 0x0000e400ff0c7b82 */ /* 0x000e620000000a00 */
[----:B0-----:R-:W-:-:S06]  /*0c70*/  IMAD.WIDE.U32 R18, R27, 0x8, R10 ;  /* 0x000000081b127825 */ /* 0x001fcc00078e000a */
[----:B------:R-:W2:Y:S01]  /*0c80*/  LDG.E.64 R18, desc[UR4][R18.64] ;  /* 0x0000000412127981 */ /* 0x000ea2000c1e1b00 */
[----:B-1----:R-:W-:-:S05]  /*0c90*/  IMAD.WIDE.U32 R28, R25, 0x8, R12 ;  /* 0x00000008191c7825 */ /* 0x002fca00078e000c */
[----:B------:R-:W2:Y:S02]  /*0ca0*/  LDG.E.64 R14, desc[UR4][R28.64] ;  /* 0x000000041c0e7981 */ /* 0x000ea4000c1e1b00 */
[----:B--2---:R-:W-:Y:S01]  /*0cb0*/  DFMA R18, R14, R18, R16 ;  /* 0x000000120e12722b */ /* 0x004fe20000000010 */
[----:B------:R-:W-:Y:S02]  /*0cc0*/  IADD3 R15, PT, PT, R25, 0x1, RZ ;  /* 0x00000001190f7810 */ /* 0x000fe40007ffe0ff */
[----:B------:R-:W-:-:S03]  /*0cd0*/  IADD3 R17, PT, PT, R27, 0x1, RZ ;  /* 0x000000011b117810 */ /* 0x000fc60007ffe0ff */
[----:B------:R-:W-:-:S04]  /*0ce0*/  IMAD.WIDE.U32 R14, R15, 0x8, R12 ;  /* 0x000000080f0e7825 */ /* 0x000fc800078e000c */
[----:B------:R-:W-:Y:S02]  /*0cf0*/  IMAD.WIDE.U32 R28, R17, 0x8, R10 ;  /* 0x00000008111c7825 */ /* 0x000fe400078e000a */
[----:B------:R-:W2:Y:S04]  /*0d00*/  LDG.E.64 R14, desc[UR4][R14.64] ;  /* 0x000000040e0e7981 */ /* 0x000ea8000c1e1b00 */
[----:B------:R-:W2:Y:S01]  /*0d10*/  LDG.E.64 R16, desc[UR4][R28.64] ;  /* 0x000000041c107981 */ /* 0x000ea2000c1e1b00 */
[----:B------:R-:W-:Y:S01]  /*0d20*/  IADD3 R26, PT, PT, R25, 0x2, RZ ;  /* 0x00000002191a7810 */ /* 0x000fe20007ffe0ff */
[----:B--2---:R-:W-:Y:S01]  /*0d30*/  DFMA R16, R14, R16, R18 ;  /* 0x000000100e10722b */ /* 0x004fe20000000012 */
[----:B------:R-:W-:-:S03]  /*0d40*/  VIADD R19, R27, 0x2 ;  /* 0x000000021b137836 */ /* 0x000fc60000000000 */
[----:B------:R-:W-:-:S04]  /*0d50*/  IMAD.WIDE.U32 R14, R26, 0x8, R12 ;  /* 0x000000081a0e7825 */ /* 0x000fc800078e000c */
[----:B------:R-:W-:Y:S02]  /*0d60*/  IMAD.WIDE.U32 R18, R19, 0x8, R10 ;  /* 0x0000000813127825 */ /* 0x000fe400078e000a */
[----:B------:R-:W2:Y:S04]  /*0d70*/  LDG.E.64 R14, desc[UR4][R14.64] ;  /* 0x000000040e0e7981 */ /* 0x000ea8000c1e1b00 */
[----:B------:R-:W2:Y:S02]  /*0d80*/  LDG.E.64 R18, desc[UR4][R18.64] ;  /* 0x0000000412127981 */ /* 0x000ea4000c1e1b00 */
[----:B--2---:R-:W-:Y:S01]  /*0d90*/  DFMA R18, R14, R18, R16 ;  /* 0x000000120e12722b */ /* 0x004fe20000000010 */
[----:B------:R-:W-:Y:S02]  /*0da0*/  IADD3 R17, PT, PT, R25, 0x3, RZ ;  /* 0x0000000319117810 */ /* 0x000fe40007ffe0ff */
[----:B------:R-:W-:-:S03]  /*0db0*/  IADD3 R16, PT, PT, R27, 0x3, RZ ;  /* 0x000000031b107810 */ /* 0x000fc60007ffe0ff */
[----:B------:R-:W-:-:S04]  /*0dc0*/  IMAD.WIDE.U32 R28, R17, 0x8, R12 ;  /* 0x00000008111c7825 */ /* 0x000fc800078e000c */
[----:B------:R-:W-:Y:S01]  /*0dd0*/  IMAD.WIDE.U32 R16, R16, 0x8, R10 ;  /* 0x0000000810107825 */ /* 0x000fe200078e000a */
[----:B------:R0:W2:Y:S05]  /*0de0*/  LDG.E.64 R14, desc[UR4][R28.64] ;  /* 0x000000041c0e7981 */ /* 0x0000aa000c1e1b00 */
[----:B------:R-:W2:Y:S01]  /*0df0*/  LDG.E.64 R16, desc[UR4][R16.64] ;  /* 0x0000000410107981 */ /* 0x000ea2000c1e1b00 */
[----:B------:R-:W-:Y:S01]  /*0e00*/  IADD3 R26, PT, PT, R25, 0x4, RZ ;  /* 0x00000004191a7810 */ /* 0x000fe20007ffe0ff */
[----:B0-----:R-:W-:-:S04]  /*0e10*/  VIADD R29, R27, 0x4 ;  /* 0x000000041b1d7836 */ /* 0x001fc80000000000 */
[----:B------:R-:W-:Y:S01]  /*0e20*/  IMAD.WIDE.U32 R28, R29, 0x8, R10 ;  /* 0x000000081d1c7825 */ /* 0x000fe200078e000a */
[----:B--2---:R-:W-:-:S03]  /*0e30*/  DFMA R16, R14, R16, R18 ;  /* 0x000000100e10722b */ /* 0x004fc60000000012 */
[----:B------:R-:W-:Y:S01]  /*0e40*/  IMAD.WIDE.U32 R14, R26, 0x8, R12 ;  /* 0x000000081a0e7825 */ /* 0x000fe200078e000c */
[----:B------:R-:W2:Y:S05]  /*0e50*/  LDG.E.64 R18, desc[UR4][R28.64] ;  /* 0x000000041c127981 */ /* 0x000eaa000c1e1b00 */
        /* <DEDUP_REMOVED lines=8> */
[----:B------:R-:W-:-:S05]  /*0ee0*/  IADD3 R26, PT, PT, R25, 0x6, RZ ;  /* 0x00000006191a7810 */ /* 0x000fca0007ffe0ff */
[----:B------:R-:W-:-:S06]  /*0ef0*/  IMAD.WIDE.U32 R28, R26, 0x8, R12 ;  /* 0x000000081a1c7825 */ /* 0x000fcc00078e000c */
[----:B------:R-:W3:Y:S01]  /*0f00*/  LDG.E.64 R28, desc[UR4][R28.64] ;  /* 0x000000041c1c7981 */ /* 0x000ee2000c1e1b00 */
[----:B--2---:R-:W-:Y:S01]  /*0f10*/  DFMA R18, R16, R14, R18 ;  /* 0x0000000e1012722b */ /* 0x004fe20000000012 */
[----:B------:R-:W-:Y:S01]  /*0f20*/  VIADD R15, R25, 0x7 ;  /* 0x00000007190f7836 */ /* 0x000fe20000000000 */
[----:B------:R-:W-:-:S03]  /*0f30*/  IADD3 R25, PT, PT, R27, 0x6, RZ ;  /* 0x000000061b197810 */ /* 0x000fc60007ffe0ff */
[----:B------:R-:W-:Y:S01]  /*0f40*/  IMAD.WIDE.U32 R12, R15, 0x8, R12 ;  /* 0x000000080f0c7825 */ /* 0x000fe200078e000c */
[----:B------:R-:W-:-:S03]  /*0f50*/  IADD3 R27, PT, PT, R27, 0x7, RZ ;  /* 0x000000071b1b7810 */ /* 0x000fc60007ffe0ff */
[--C-:B------:R-:W-:Y:S02]  /*0f60*/  IMAD.WIDE.U32 R14, R25, 0x8, R10.reuse ;  /* 0x00000008190e7825 */ /* 0x100fe400078e000a */
[----:B------:R-:W2:Y:S02]  /*0f70*/  LDG.E.64 R12, desc[UR4][R12.64] ;  /* 0x000000040c0c7981 */ /* 0x000ea4000c1e1b00 */
[----:B------:R-:W-:Y:S02]  /*0f80*/  IMAD.WIDE.U32 R10, R27, 0x8, R10 ;  /* 0x000000081b0a7825 */ /* 0x000fe400078e000a */
[----:B------:R-:W3:Y:S04]  /*0f90*/  LDG.E.64 R16, desc[UR4][R14.64] ;  /* 0x000000040e107981 */ /* 0x000ee8000c1e1b00 */
[----:B------:R-:W2:Y:S01]  /*0fa0*/  LDG.E.64 R10, desc[UR4][R10.64] ;  /* 0x000000040a0a7981 */ /* 0x000ea2000c1e1b00 */
[----:B------:R-:W-:Y:S01]  /*0fb0*/  IADD3 R6, PT, PT, R6, 0x8, RZ ;  /* 0x0000000806067810 */ /* 0x000fe20007ffe0ff */
[----:B---3--:R-:W-:-:S08]  /*0fc0*/  DFMA R16, R28, R16, R18 ;  /* 0x000000101c10722b */ /* 0x008fd00000000012 */
[----:B--2---:R-:W-:-:S11]  /*0fd0*/  DFMA R16, R12, R10, R16 ;  /* 0x0000000a0c10722b */ /* 0x004fd60000000010 */
.L_x_41:
[----:B------:R-:W-:Y:S05]  /*0fe0*/  @!P2 BRA `(.L_x_40) ;  /* 0x0000000000f8a947 */ /* 0x000fea0003800000 */
[----:B------:R-:W-:Y:S01]  /*0ff0*/  VIADD R10, R21, 0xffffffff ;  /* 0xffffffff150a7836 */ /* 0x000fe20000000000 */
[----:B------:R-:W-:-:S04]  /*1000*/  ISETP.NE.AND P2, PT, R22, RZ, PT ;  /* 0x000000ff1600720c */ /* 0x000fc80003f45270 */
[----:B------:R-:W-:-:S13]  /*1010*/  ISETP.GE.U32.AND P1, PT, R10, 0x3, PT ;  /* 0x000000030a00780c */ /* 0x000fda0003f26070 */
[----:B------:R-:W-:Y:S05]  /*1020*/  @!P1 BRA `(.L_x_42) ;  /* 0x00000000007c9947 */ /* 0x000fea0003800000 */
[----:B------:R-:W0:Y:S01]  /*1030*/  LDC.64 R12, c[0x0][0x390] ;  /* 0x0000e400ff0c7b82 */ /* 0x000e220000000a00 */
[-C--:B------:R-:W-:Y:S02]  /*1040*/  IADD3 R25, PT, PT, R23, R6.reuse, RZ ;  /* 0x0000000617197210 */ /* 0x080fe40007ffe0ff */
[----:B------:R-:W-:-:S05]  /*1050*/  IADD3 R27, PT, PT, R24, R6, RZ ;  /* 0x00000006181b7210 */ /* 0x000fca0007ffe0ff */
[----:B------:R-:W1:Y:S01]  /*1060*/  LDC.64 R10, c[0x0][0x398] ;  /* 0x0000e600ff0a7b82 */ /* 0x000e620000000a00 */
[----:B0-----:R-:W-:-:S06]  /*1070*/  IMAD.WIDE.U32 R14, R25, 0x8, R12 ;  /* 0x00000008190e7825 */ /* 0x001fcc00078e000c */
[----:B------:R-:W2:Y:S01]  /*1080*/  LDG.E.64 R14, desc[UR4][R14.64] ;  /* 0x000000040e0e7981 */ /* 0x000ea2000c1e1b00 */
[----:B-1----:R-:W-:-:S05]  /*1090*/  IMAD.WIDE.U32 R28, R27, 0x8, R10 ;  /* 0x000000081b1c7825 */ /* 0x002fca00078e000a */
        /* <DEDUP_REMOVED lines=12> */
[----:B------:R-:W-:Y:S02]  /*1160*/  IADD3 R15, PT, PT, R25, 0x3, RZ ;  /* 0x00000003190f7810 */ /* 0x000fe40007ffe0ff */
[----:B------:R-:W-:-:S03]  /*1170*/  IADD3 R25, PT, PT, R27, 0x2, RZ ;  /* 0x000000021b197810 */ /* 0x000fc60007ffe0ff */
[----:B------:R-:W-:-:S04]  /*1180*/  IMAD.WIDE.U32 R12, R15, 0x8, R12 ;  /* 0x000000080f0c7825 */ /* 0x000fc800078e000c */
[--C-:B------:R-:W-:Y:S02]  /*1190*/  IMAD.WIDE.U32 R14, R25, 0x8, R10.reuse ;  /* 0x00000008190e7825 */ /* 0x100fe400078e000a */
[----:B------:R-:W2:Y:S02]  /*11a0*/  LDG.E.64 R12, desc[UR4][R12.64] ;  /* 0x000000040c0c7981 */ /* 0x000ea4000c1e1b00 */
[----:B------:R-:W-:Y:S02]  /*11b0*/  VIADD R27, R27, 0x3 ;  /* 0x000000031b1b7836 */ /* 0x000fe40000000000 */
[----:B------:R-:W3:Y:S02]  /*11c0*/  LDG.E.64 R16, desc[UR4][R14.64] ;  /* 0x000000040e107981 */ /* 0x000ee4000c1e1b00 */
[----:B------:R-:W-:-:S06]  /*11d0*/  IMAD.WIDE.U32 R10, R27, 0x8, R10 ;  /* 0x000000081b0a7825 */ /* 0x000fcc00078e000a */
[----:B------:R-:W2:Y:S01]  /*11e0*/  LDG.E.64 R10, desc[UR4][R10.64] ;  /* 0x000000040a0a7981 */ /* 0x000ea2000c1e1b00 */
[----:B------:R-:W-:Y:S01]  /*11f0*/  IADD3 R6, PT, PT, R6, 0x4, RZ ;  /* 0x0000000406067810 */ /* 0x000fe20007ffe0ff */
[----:B---3--:R-:W-:-:S08]  /*1200*/  DFMA R16, R28, R16, R18 ;  /* 0x000000101c10722b */ /* 0x008fd00000000012 */
[----:B--2---:R-:W-:-:S11]  /*1210*/  DFMA R16, R12, R10, R16 ;  /* 0x0000000a0c10722b */ /* 0x004fd60000000010 */
.L_x_42:
[----:B------:R-:W-:Y:S05]  /*1220*/  @!P2 BRA `(.L_x_40) ;  /* 0x000000000068a947 */ /* 0x000fea0003800000 */
[----:B------:R-:W0:Y:S01]  /*1230*/  LDC.64 R12, c[0x0][0x390] ;  /* 0x0000e400ff0c7b82 */ /* 0x000e220000000a00 */
[-C--:B------:R-:W-:Y:S02]  /*1240*/  IADD3 R23, PT, PT, R23, R6.reuse, RZ ;  /* 0x0000000617177210 */ /* 0x080fe40007ffe0ff */
[----:B------:R-:W-:-:S05]  /*1250*/  IADD3 R25, PT, PT, R24, R6, RZ ;  /* 0x0000000618197210 */ /* 0x000fca0007ffe0ff */
[----:B------:R-:W1:Y:S01]  /*1260*/  LDC.64 R10, c[0x0][0x398] ;  /* 0x0000e600ff0a7b82 */ /* 0x000e620000000a00 */
[----:B0-----:R-:W-:-:S06]  /*1270*/  IMAD.WIDE.U32 R18, R23, 0x8, R12 ;  /* 0x0000000817127825 */ /* 0x001fcc00078e000c */
[----:B------:R-:W2:Y:S01]  /*1280*/  LDG.E.64 R18, desc[UR4][R18.64] ;  /* 0x0000000412127981 */ /* 0x000ea2000c1e1b00 */
[----:B-1----:R-:W-:-:S06]  /*1290*/  IMAD.WIDE.U32 R14, R25, 0x8, R10 ;  /* 0x00000008190e7825 */ /* 0x002fcc00078e000a */
[----:B------:R-:W2:Y:S01]  /*12a0*/  LDG.E.64 R14, desc[UR4][R14.64] ;  /* 0x000000040e0e7981 */ /* 0x000ea2000c1e1b00 */
[----:B------:R-:W-:Y:S01]  /*12b0*/  ISETP.NE.AND P1, PT, R22, 0x1, PT ;  /* 0x000000011600780c */ /* 0x000fe20003f25270 */
[----:B--2---:R-:W-:-:S12]  /*12c0*/  DFMA R16, R18, R14, R16 ;  /* 0x0000000e1210722b */ /* 0x004fd80000000010 */
[----:B------:R-:W-:Y:S05]  /*12d0*/  @!P1 BRA `(.L_x_40) ;  /* 0x00000000003c9947 */ /* 0x000fea0003800000 */
[----:B------:R-:W-:Y:S01]  /*12e0*/  ISETP.NE.AND P1, PT, R22, 0x2, PT ;  /* 0x000000021600780c */ /* 0x000fe20003f25270 */
[----:B------:R-:W-:Y:S01]  /*12f0*/  VIADD R19, R23, 0x1 ;  /* 0x0000000117137836 */ /* 0x000fe20000000000 */
[----:B------:R-:W-:-:S03]  /*1300*/  IADD3 R15, PT, PT, R25, 0x1, RZ ;  /* 0x00000001190f7810 */ /* 0x000fc60007ffe0ff */
[----:B------:R-:W-:-:S04]  /*1310*/  IMAD.WIDE.U32 R18, R19, 0x8, R12 ;  /* 0x0000000813127825 */ /* 0x000fc800078e000c */
[----:B------:R-:W-:Y:S02]  /*1320*/  IMAD.WIDE.U32 R14, R15, 0x8, R10 ;  /* 0x000000080f0e7825 */ /* 0x000fe400078e000a */
[----:B------:R-:W2:Y:S02]  /*1330*/  LDG.E.64 R18, desc[UR4][R18.64] ;  /* 0x0000000412127981 */ /* 0x000ea4000c1e1b00 */
[----:B------:R-:W-:Y:S02]  /*1340*/  @P1 IADD3 R23, PT, PT, R23, 0x2, RZ ;  /* 0x0000000217171810 */ /* 0x000fe40007ffe0ff */
[----:B------:R-:W-:Y:S01]  /*1350*/  @P1 IADD3 R25, PT, PT, R25, 0x2, RZ ;  /* 0x0000000219191810 */ /* 0x000fe20007ffe0ff */
[----:B------:R-:W2:Y:S02]  /*1360*/  LDG.E.64 R14, desc[UR4][R14.64] ;  /* 0x000000040e0e7981 */ /* 0x000ea4000c1e1b00 */
[----:B------:R-:W-:-:S04]  /*1370*/  @P1 IMAD.WIDE.U32 R12, R23, 0x8, R12 ;  /* 0x00000008170c1825 */ /* 0x000fc800078e000c */
[----:B------:R-:W-:Y:S02]  /*1380*/  @P1 IMAD.WIDE.U32 R10, R25, 0x8, R10 ;  /* 0x00000008190a1825 */ /* 0x000fe400078e000a */
[----:B------:R-:W3:Y:S04]  /*1390*/  @P1 LDG.E.64 R12, desc[UR4][R12.64] ;  /* 0x000000040c0c1981 */ /* 0x000ee8000c1e1b00 */
[----:B------:R-:W3:Y:S01]  /*13a0*/  @P1 LDG.E.64 R10, desc[UR4][R10.64] ;  /* 0x000000040a0a1981 */ /* 0x000ee2000c1e1b00 */
[----:B--2---:R-:W-:-:S08]  /*13b0*/  DFMA R16, R18, R14, R16 ;  /* 0x0000000e1210722b */ /* 0x004fd00000000010 */
[----:B---3--:R-:W-:-:S11]  /*13c0*/  @P1 DFMA R16, R12, R10, R16 ;  /* 0x0000000a0c10122b */ /* 0x008fd60000000010 */
.L_x_40:
[----:B------:R-:W-:Y:S05]  /*13d0*/  @P0 BRA `(.L_x_43) ;  /* 0xffffffec00d40947 */ /* 0x000fea000383ffff */
.L_x_37:
[----:B------:R-:W0:Y:S02]  /*13e0*/  LDC.64 R4, c[0x0][0x3a0] ;  /* 0x0000e800ff047b82 */ /* 0x000e240000000a00 */
[----:B0-----:R-:W-:-:S05]  /*13f0*/  IMAD.WIDE.U32 R2, R2, 0x8, R4 ;  /* 0x0000000802027825 */ /* 0x001fca00078e0004 */
[----:B------:R-:W-:Y:S01]  /*1400*/  STG.E.64 desc[UR4][R2.64], R16 ;  /* 0x0000001002007986 */ /* 0x000fe2000c101b04 */
[----:B------:R-:W-:Y:S05]  /*1410*/  EXIT ;  /* 0x000000000000794d */ /* 0x000fea0003800000 */
.L_x_44:
        /* <DEDUP_REMOVED lines=14> */
.L_x_49:


//--------------------- .nv.shared.reserved.0     --------------------------
	.section	.nv.shared.reserved.0,"aw",@nobits
	.weak		__nv_reservedSMEM_offset_0_alias
	.size		__nv_reservedSMEM_offset_0_alias, 0, 64
	.other		__nv_reservedSMEM_offset_0_alias,@"STO_CUDA_RESERVED_SHARED STV_DEFAULT"
__nv_reservedSMEM_offset_0_alias:
	.zero		0
	.zero		64


//--------------------- .nv.constant0._Z15newConvBinWBinIPjS_PhS0_S0_ --------------------------
	.section	.nv.constant0._Z15newConvBinWBinIPjS_PhS0_S0_,"a",@progbits
	.sectionflags	@""
	.align	4
.nv.constant0._Z15newConvBinWBinIPjS_PhS0_S0_:
	.zero		936


//--------------------- .nv.constant0._Z12convBinWBinIPjS_PhS0_S0_ --------------------------
	.section	.nv.constant0._Z12convBinWBinIPjS_PhS0_S0_,"a",@progbits
	.sectionflags	@""
	.align	4
.nv.constant0._Z12convBinWBinIPjS_PhS0_S0_:
	.zero		936


//--------------------- .nv.constant0._Z11newConvBinWPjS_PdPhS0_ --------------------------
	.section	.nv.constant0._Z11newConvBinWPjS_PdPhS0_,"a",@progbits
	.sectionflags	@""
	.align	4
.nv.constant0._Z11newConvBinWPjS_PdPhS0_:
	.zero		936


//--------------------- .nv.constant0._Z8convBinWPjS_PdPhS0_ --------------------------
	.section	.nv.constant0._Z8convBinWPjS_PdPhS0_,"a",@progbits
	.sectionflags	@""
	.align	4
.nv.constant0._Z8convBinWPjS_PdPhS0_:
	.zero		936


//--------------------- .nv.constant0._Z12convStandardPjS_PdS0_S0_ --------------------------
	.section	.nv.constant0._Z12convStandardPjS_PdS0_S0_,"a",@progbits
	.sectionflags	@""
	.align	4
.nv.constant0._Z12convStandardPjS_PdS0_S0_:
	.zero		936


//--------------------- SYMBOLS --------------------------

	.type		.nv.reservedSmem.offset0,@object
	.size		.nv.reservedSmem.offset0,0x4
